//
// Generated by NVIDIA NVVM Compiler
//
// Compiler Build ID: CL-36424714
// Cuda compilation tools, release 13.0, V13.0.88
// Based on NVVM 20.0.0
//

.version 9.0
.target sm_100
.address_size 64

	// .globl	_Z11cuda_knn_ibPfPiPKfS2_PKiS4_
// _ZZ11cuda_knn_ibPfPiPKfS2_PKiS4_E2sA has been demoted
// _ZZ11cuda_knn_ibPfPiPKfS2_PKiS4_E2sD has been demoted
// _ZZ11cuda_knn_ibPfPiPKfS2_PKiS4_E2sI has been demoted

.visible .entry _Z11cuda_knn_ibPfPiPKfS2_PKiS4_(
	.param .u64 .ptr .align 1 _Z11cuda_knn_ibPfPiPKfS2_PKiS4__param_0,
	.param .u64 .ptr .align 1 _Z11cuda_knn_ibPfPiPKfS2_PKiS4__param_1,
	.param .u64 .ptr .align 1 _Z11cuda_knn_ibPfPiPKfS2_PKiS4__param_2,
	.param .u64 .ptr .align 1 _Z11cuda_knn_ibPfPiPKfS2_PKiS4__param_3,
	.param .u64 .ptr .align 1 _Z11cuda_knn_ibPfPiPKfS2_PKiS4__param_4,
	.param .u64 .ptr .align 1 _Z11cuda_knn_ibPfPiPKfS2_PKiS4__param_5
)
{
	.reg .pred 	%p<99>;
	.reg .b16 	%rs<15>;
	.reg .b32 	%r<363>;
	.reg .b32 	%f<414>;
	.reg .b64 	%rd<54>;
	// demoted variable
	.shared .align 4 .b8 _ZZ11cuda_knn_ibPfPiPKfS2_PKiS4_E2sA[960];
	// demoted variable
	.shared .align 4 .b8 _ZZ11cuda_knn_ibPfPiPKfS2_PKiS4_E2sD[8192];
	// demoted variable
	.shared .align 4 .b8 _ZZ11cuda_knn_ibPfPiPKfS2_PKiS4_E2sI[8192];
	ld.param.u64 	%rd8, [_Z11cuda_knn_ibPfPiPKfS2_PKiS4__param_2];
	ld.param.u64 	%rd9, [_Z11cuda_knn_ibPfPiPKfS2_PKiS4__param_3];
	ld.param.u64 	%rd10, [_Z11cuda_knn_ibPfPiPKfS2_PKiS4__param_4];
	ld.param.u64 	%rd11, [_Z11cuda_knn_ibPfPiPKfS2_PKiS4__param_5];
	cvta.to.global.u64 	%rd1, %rd9;
	cvta.to.global.u64 	%rd2, %rd8;
	cvta.to.global.u64 	%rd3, %rd10;
	cvta.to.global.u64 	%rd12, %rd11;
	ld.global.u32 	%r1, [%rd12];
	ld.global.u32 	%r116, [%rd12+4];
	ld.global.u32 	%r2, [%rd12+8];
	ld.global.u32 	%r3, [%rd12+12];
	mov.u32 	%r4, %tid.x;
	mov.u32 	%r118, %ctaid.x;
	mov.u32 	%r119, %ctaid.y;
	mov.u32 	%r120, %nctaid.x;
	mad.lo.s32 	%r121, %r119, %r120, %r118;
	shl.b32 	%r122, %r121, 2;
	add.s32 	%r123, %r122, %r4;
	mov.u32 	%r6, %ntid.x;
	setp.lt.u32 	%p2, %r4, 4;
	setp.lt.s32 	%p3, %r123, %r116;
	and.pred  	%p1, %p2, %p3;
	shl.b32 	%r124, %r4, 2;
	mov.u32 	%r125, _ZZ11cuda_knn_ibPfPiPKfS2_PKiS4_E2sD;
	add.s32 	%r7, %r125, %r124;
	mov.u32 	%r126, _ZZ11cuda_knn_ibPfPiPKfS2_PKiS4_E2sI;
	add.s32 	%r8, %r126, %r124;
	not.pred 	%p4, %p1;
	@%p4 bra 	$L__BB0_25;
	setp.lt.s32 	%p5, %r2, 1;
	@%p5 bra 	$L__BB0_14;
	mul.lo.s32 	%r9, %r2, %r123;
	mov.u32 	%r129, _ZZ11cuda_knn_ibPfPiPKfS2_PKiS4_E2sA;
	add.s32 	%r10, %r129, %r124;
	and.b32  	%r11, %r2, 15;
	setp.lt.u32 	%p6, %r2, 16;
	mov.b32 	%r323, 0;
	@%p6 bra 	$L__BB0_5;
	and.b32  	%r323, %r2, 2147483632;
	mov.b32 	%r328, 0;
$L__BB0_4:
	.pragma "nounroll";
	add.s32 	%r131, %r328, %r9;
	mul.wide.s32 	%rd13, %r131, 4;
	add.s64 	%rd14, %rd1, %rd13;
	ld.global.f32 	%f93, [%rd14];
	shl.b32 	%r132, %r328, 4;
	add.s32 	%r133, %r10, %r132;
	st.shared.f32 	[%r133], %f93;
	ld.global.f32 	%f94, [%rd14+4];
	st.shared.f32 	[%r133+16], %f94;
	ld.global.f32 	%f95, [%rd14+8];
	st.shared.f32 	[%r133+32], %f95;
	ld.global.f32 	%f96, [%rd14+12];
	st.shared.f32 	[%r133+48], %f96;
	ld.global.f32 	%f97, [%rd14+16];
	st.shared.f32 	[%r133+64], %f97;
	ld.global.f32 	%f98, [%rd14+20];
	st.shared.f32 	[%r133+80], %f98;
	ld.global.f32 	%f99, [%rd14+24];
	st.shared.f32 	[%r133+96], %f99;
	ld.global.f32 	%f100, [%rd14+28];
	st.shared.f32 	[%r133+112], %f100;
	ld.global.f32 	%f101, [%rd14+32];
	st.shared.f32 	[%r133+128], %f101;
	ld.global.f32 	%f102, [%rd14+36];
	st.shared.f32 	[%r133+144], %f102;
	ld.global.f32 	%f103, [%rd14+40];
	st.shared.f32 	[%r133+160], %f103;
	ld.global.f32 	%f104, [%rd14+44];
	st.shared.f32 	[%r133+176], %f104;
	ld.global.f32 	%f105, [%rd14+48];
	st.shared.f32 	[%r133+192], %f105;
	ld.global.f32 	%f106, [%rd14+52];
	st.shared.f32 	[%r133+208], %f106;
	ld.global.f32 	%f107, [%rd14+56];
	st.shared.f32 	[%r133+224], %f107;
	ld.global.f32 	%f108, [%rd14+60];
	st.shared.f32 	[%r133+240], %f108;
	add.s32 	%r328, %r328, 16;
	setp.eq.s32 	%p7, %r328, %r323;
	@%p7 bra 	$L__BB0_5;
	bra.uni 	$L__BB0_4;
$L__BB0_5:
	setp.eq.s32 	%p8, %r11, 0;
	@%p8 bra 	$L__BB0_14;
	and.b32  	%r14, %r2, 7;
	setp.lt.u32 	%p9, %r11, 8;
	@%p9 bra 	$L__BB0_8;
	add.s32 	%r134, %r323, %r9;
	mul.wide.s32 	%rd15, %r134, 4;
	add.s64 	%rd16, %rd1, %rd15;
	ld.global.f32 	%f109, [%rd16];
	shl.b32 	%r135, %r323, 4;
	add.s32 	%r136, %r10, %r135;
	st.shared.f32 	[%r136], %f109;
	ld.global.f32 	%f110, [%rd16+4];
	st.shared.f32 	[%r136+16], %f110;
	ld.global.f32 	%f111, [%rd16+8];
	st.shared.f32 	[%r136+32], %f111;
	ld.global.f32 	%f112, [%rd16+12];
	st.shared.f32 	[%r136+48], %f112;
	ld.global.f32 	%f113, [%rd16+16];
	st.shared.f32 	[%r136+64], %f113;
	ld.global.f32 	%f114, [%rd16+20];
	st.shared.f32 	[%r136+80], %f114;
	ld.global.f32 	%f115, [%rd16+24];
	st.shared.f32 	[%r136+96], %f115;
	ld.global.f32 	%f116, [%rd16+28];
	st.shared.f32 	[%r136+112], %f116;
	add.s32 	%r323, %r323, 8;
$L__BB0_8:
	setp.eq.s32 	%p10, %r14, 0;
	@%p10 bra 	$L__BB0_14;
	and.b32  	%r17, %r2, 3;
	setp.lt.u32 	%p11, %r14, 4;
	@%p11 bra 	$L__BB0_11;
	add.s32 	%r137, %r323, %r9;
	mul.wide.s32 	%rd17, %r137, 4;
	add.s64 	%rd18, %rd1, %rd17;
	ld.global.f32 	%f117, [%rd18];
	shl.b32 	%r138, %r323, 4;
	add.s32 	%r139, %r10, %r138;
	st.shared.f32 	[%r139], %f117;
	ld.global.f32 	%f118, [%rd18+4];
	st.shared.f32 	[%r139+16], %f118;
	ld.global.f32 	%f119, [%rd18+8];
	st.shared.f32 	[%r139+32], %f119;
	ld.global.f32 	%f120, [%rd18+12];
	st.shared.f32 	[%r139+48], %f120;
	add.s32 	%r323, %r323, 4;
$L__BB0_11:
	setp.eq.s32 	%p12, %r17, 0;
	@%p12 bra 	$L__BB0_14;
	mov.b32 	%r327, 0;
$L__BB0_13:
	.pragma "nounroll";
	add.s32 	%r141, %r323, %r9;
	mul.wide.s32 	%rd19, %r141, 4;
	add.s64 	%rd20, %rd1, %rd19;
	ld.global.f32 	%f121, [%rd20];
	shl.b32 	%r142, %r323, 4;
	add.s32 	%r143, %r10, %r142;
	st.shared.f32 	[%r143], %f121;
	add.s32 	%r323, %r323, 1;
	add.s32 	%r327, %r327, 1;
	setp.ne.s32 	%p13, %r327, %r17;
	@%p13 bra 	$L__BB0_13;
$L__BB0_14:
	and.b32  	%r24, %r6, 7;
	setp.lt.u32 	%p14, %r6, 8;
	mov.b32 	%r330, 0;
	@%p14 bra 	$L__BB0_17;
	and.b32  	%r330, %r6, 2040;
	mov.b32 	%r329, 0;
$L__BB0_16:
	.pragma "nounroll";
	shl.b32 	%r146, %r329, 4;
	add.s32 	%r147, %r7, %r146;
	mov.b32 	%r148, 2139090979;
	st.shared.u32 	[%r147], %r148;
	add.s32 	%r149, %r8, %r146;
	mov.b32 	%r150, 0;
	st.shared.u32 	[%r149], %r150;
	st.shared.u32 	[%r147+16], %r148;
	st.shared.u32 	[%r149+16], %r150;
	st.shared.u32 	[%r147+32], %r148;
	st.shared.u32 	[%r149+32], %r150;
	st.shared.u32 	[%r147+48], %r148;
	st.shared.u32 	[%r149+48], %r150;
	st.shared.u32 	[%r147+64], %r148;
	st.shared.u32 	[%r149+64], %r150;
	st.shared.u32 	[%r147+80], %r148;
	st.shared.u32 	[%r149+80], %r150;
	st.shared.u32 	[%r147+96], %r148;
	st.shared.u32 	[%r149+96], %r150;
	st.shared.u32 	[%r147+112], %r148;
	st.shared.u32 	[%r149+112], %r150;
	add.s32 	%r329, %r329, 8;
	setp.ne.s32 	%p15, %r329, %r330;
	@%p15 bra 	$L__BB0_16;
$L__BB0_17:
	setp.eq.s32 	%p16, %r24, 0;
	@%p16 bra 	$L__BB0_25;
	and.b32  	%r31, %r6, 3;
	setp.lt.u32 	%p17, %r24, 4;
	@%p17 bra 	$L__BB0_20;
	shl.b32 	%r151, %r330, 4;
	add.s32 	%r152, %r7, %r151;
	mov.b32 	%r153, 2139090979;
	st.shared.u32 	[%r152], %r153;
	add.s32 	%r154, %r8, %r151;
	mov.b32 	%r155, 0;
	st.shared.u32 	[%r154], %r155;
	st.shared.u32 	[%r152+16], %r153;
	st.shared.u32 	[%r154+16], %r155;
	st.shared.u32 	[%r152+32], %r153;
	st.shared.u32 	[%r154+32], %r155;
	st.shared.u32 	[%r152+48], %r153;
	st.shared.u32 	[%r154+48], %r155;
	add.s32 	%r330, %r330, 4;
$L__BB0_20:
	setp.eq.s32 	%p18, %r31, 0;
	@%p18 bra 	$L__BB0_25;
	setp.eq.s32 	%p19, %r31, 1;
	@%p19 bra 	$L__BB0_23;
	shl.b32 	%r156, %r330, 4;
	add.s32 	%r157, %r7, %r156;
	mov.b32 	%r158, 2139090979;
	st.shared.u32 	[%r157], %r158;
	add.s32 	%r159, %r8, %r156;
	mov.b32 	%r160, 0;
	st.shared.u32 	[%r159], %r160;
	st.shared.u32 	[%r157+16], %r158;
	st.shared.u32 	[%r159+16], %r160;
	add.s32 	%r330, %r330, 2;
$L__BB0_23:
	and.b32  	%r161, %r6, 1;
	setp.eq.b32 	%p20, %r161, 1;
	not.pred 	%p21, %p20;
	@%p21 bra 	$L__BB0_25;
	shl.b32 	%r162, %r330, 4;
	add.s32 	%r163, %r7, %r162;
	mov.b32 	%r164, 2139090979;
	st.shared.u32 	[%r163], %r164;
	add.s32 	%r165, %r8, %r162;
	mov.b32 	%r166, 0;
	st.shared.u32 	[%r165], %r166;
$L__BB0_25:
	bar.sync 	0;
	setp.ge.s32 	%p22, %r4, %r1;
	@%p22 bra 	$L__BB0_94;
	setp.lt.s32 	%p23, %r2, 1;
	mul.lo.s32 	%r167, %r4, 12;
	add.s32 	%r36, %r7, %r167;
	add.s32 	%r37, %r8, %r167;
	@%p23 bra 	$L__BB0_48;
	and.b32  	%r38, %r2, 7;
	ld.shared.f32 	%f362, [%r36];
	ld.shared.f32 	%f356, [%r36+4];
	ld.shared.f32 	%f355, [%r36+8];
	ld.shared.f32 	%f354, [%r36+12];
	mov.u32 	%r333, %r4;
$L__BB0_28:
	setp.lt.u32 	%p49, %r2, 8;
	mul.wide.u32 	%rd31, %r333, 4;
	add.s64 	%rd32, %rd3, %rd31;
	ld.global.u32 	%r203, [%rd32];
	add.s32 	%r40, %r203, -1;
	mov.b32 	%r336, 0;
	mov.f32 	%f378, 0f00000000;
	mov.f32 	%f379, %f378;
	mov.f32 	%f380, %f378;
	mov.f32 	%f381, %f378;
	@%p49 bra 	$L__BB0_31;
	mov.b32 	%r334, 0;
	mov.f32 	%f378, 0f00000000;
$L__BB0_30:
	.pragma "nounroll";
	mad.lo.s32 	%r205, %r40, %r2, %r334;
	mul.wide.s32 	%rd33, %r205, 4;
	add.s64 	%rd34, %rd2, %rd33;
	shl.b32 	%r206, %r334, 4;
	mov.u32 	%r207, _ZZ11cuda_knn_ibPfPiPKfS2_PKiS4_E2sA;
	add.s32 	%r208, %r207, %r206;
	ld.global.f32 	%f144, [%rd34];
	ld.shared.f32 	%f145, [%r208];
	sub.f32 	%f146, %f144, %f145;
	fma.rn.f32 	%f147, %f146, %f146, %f381;
	ld.shared.f32 	%f148, [%r208+4];
	sub.f32 	%f149, %f144, %f148;
	fma.rn.f32 	%f150, %f149, %f149, %f380;
	ld.shared.f32 	%f151, [%r208+8];
	sub.f32 	%f152, %f144, %f151;
	fma.rn.f32 	%f153, %f152, %f152, %f379;
	ld.shared.f32 	%f154, [%r208+12];
	sub.f32 	%f155, %f144, %f154;
	fma.rn.f32 	%f156, %f155, %f155, %f378;
	ld.global.f32 	%f157, [%rd34+4];
	ld.shared.f32 	%f158, [%r208+16];
	sub.f32 	%f159, %f157, %f158;
	fma.rn.f32 	%f160, %f159, %f159, %f147;
	ld.shared.f32 	%f161, [%r208+20];
	sub.f32 	%f162, %f157, %f161;
	fma.rn.f32 	%f163, %f162, %f162, %f150;
	ld.shared.f32 	%f164, [%r208+24];
	sub.f32 	%f165, %f157, %f164;
	fma.rn.f32 	%f166, %f165, %f165, %f153;
	ld.shared.f32 	%f167, [%r208+28];
	sub.f32 	%f168, %f157, %f167;
	fma.rn.f32 	%f169, %f168, %f168, %f156;
	ld.global.f32 	%f170, [%rd34+8];
	ld.shared.f32 	%f171, [%r208+32];
	sub.f32 	%f172, %f170, %f171;
	fma.rn.f32 	%f173, %f172, %f172, %f160;
	ld.shared.f32 	%f174, [%r208+36];
	sub.f32 	%f175, %f170, %f174;
	fma.rn.f32 	%f176, %f175, %f175, %f163;
	ld.shared.f32 	%f177, [%r208+40];
	sub.f32 	%f178, %f170, %f177;
	fma.rn.f32 	%f179, %f178, %f178, %f166;
	ld.shared.f32 	%f180, [%r208+44];
	sub.f32 	%f181, %f170, %f180;
	fma.rn.f32 	%f182, %f181, %f181, %f169;
	ld.global.f32 	%f183, [%rd34+12];
	ld.shared.f32 	%f184, [%r208+48];
	sub.f32 	%f185, %f183, %f184;
	fma.rn.f32 	%f186, %f185, %f185, %f173;
	ld.shared.f32 	%f187, [%r208+52];
	sub.f32 	%f188, %f183, %f187;
	fma.rn.f32 	%f189, %f188, %f188, %f176;
	ld.shared.f32 	%f190, [%r208+56];
	sub.f32 	%f191, %f183, %f190;
	fma.rn.f32 	%f192, %f191, %f191, %f179;
	ld.shared.f32 	%f193, [%r208+60];
	sub.f32 	%f194, %f183, %f193;
	fma.rn.f32 	%f195, %f194, %f194, %f182;
	ld.global.f32 	%f196, [%rd34+16];
	ld.shared.f32 	%f197, [%r208+64];
	sub.f32 	%f198, %f196, %f197;
	fma.rn.f32 	%f199, %f198, %f198, %f186;
	ld.shared.f32 	%f200, [%r208+68];
	sub.f32 	%f201, %f196, %f200;
	fma.rn.f32 	%f202, %f201, %f201, %f189;
	ld.shared.f32 	%f203, [%r208+72];
	sub.f32 	%f204, %f196, %f203;
	fma.rn.f32 	%f205, %f204, %f204, %f192;
	ld.shared.f32 	%f206, [%r208+76];
	sub.f32 	%f207, %f196, %f206;
	fma.rn.f32 	%f208, %f207, %f207, %f195;
	ld.global.f32 	%f209, [%rd34+20];
	ld.shared.f32 	%f210, [%r208+80];
	sub.f32 	%f211, %f209, %f210;
	fma.rn.f32 	%f212, %f211, %f211, %f199;
	ld.shared.f32 	%f213, [%r208+84];
	sub.f32 	%f214, %f209, %f213;
	fma.rn.f32 	%f215, %f214, %f214, %f202;
	ld.shared.f32 	%f216, [%r208+88];
	sub.f32 	%f217, %f209, %f216;
	fma.rn.f32 	%f218, %f217, %f217, %f205;
	ld.shared.f32 	%f219, [%r208+92];
	sub.f32 	%f220, %f209, %f219;
	fma.rn.f32 	%f221, %f220, %f220, %f208;
	ld.global.f32 	%f222, [%rd34+24];
	ld.shared.f32 	%f223, [%r208+96];
	sub.f32 	%f224, %f222, %f223;
	fma.rn.f32 	%f225, %f224, %f224, %f212;
	ld.shared.f32 	%f226, [%r208+100];
	sub.f32 	%f227, %f222, %f226;
	fma.rn.f32 	%f228, %f227, %f227, %f215;
	ld.shared.f32 	%f229, [%r208+104];
	sub.f32 	%f230, %f222, %f229;
	fma.rn.f32 	%f231, %f230, %f230, %f218;
	ld.shared.f32 	%f232, [%r208+108];
	sub.f32 	%f233, %f222, %f232;
	fma.rn.f32 	%f234, %f233, %f233, %f221;
	ld.global.f32 	%f235, [%rd34+28];
	ld.shared.f32 	%f236, [%r208+112];
	sub.f32 	%f237, %f235, %f236;
	fma.rn.f32 	%f381, %f237, %f237, %f225;
	ld.shared.f32 	%f238, [%r208+116];
	sub.f32 	%f239, %f235, %f238;
	fma.rn.f32 	%f380, %f239, %f239, %f228;
	ld.shared.f32 	%f240, [%r208+120];
	sub.f32 	%f241, %f235, %f240;
	fma.rn.f32 	%f379, %f241, %f241, %f231;
	ld.shared.f32 	%f242, [%r208+124];
	sub.f32 	%f243, %f235, %f242;
	fma.rn.f32 	%f378, %f243, %f243, %f234;
	add.s32 	%r334, %r334, 8;
	and.b32  	%r336, %r2, 2147483640;
	setp.eq.s32 	%p50, %r334, %r336;
	@%p50 bra 	$L__BB0_31;
	bra.uni 	$L__BB0_30;
$L__BB0_31:
	setp.eq.s32 	%p51, %r38, 0;
	@%p51 bra 	$L__BB0_39;
	add.s32 	%r209, %r38, -1;
	setp.lt.u32 	%p52, %r209, 3;
	@%p52 bra 	$L__BB0_34;
	mad.lo.s32 	%r210, %r40, %r2, %r336;
	mul.wide.s32 	%rd35, %r210, 4;
	add.s64 	%rd36, %rd2, %rd35;
	shl.b32 	%r211, %r336, 4;
	mov.u32 	%r212, _ZZ11cuda_knn_ibPfPiPKfS2_PKiS4_E2sA;
	add.s32 	%r213, %r212, %r211;
	ld.global.f32 	%f244, [%rd36];
	ld.shared.f32 	%f245, [%r213];
	sub.f32 	%f246, %f244, %f245;
	fma.rn.f32 	%f247, %f246, %f246, %f381;
	ld.shared.f32 	%f248, [%r213+4];
	sub.f32 	%f249, %f244, %f248;
	fma.rn.f32 	%f250, %f249, %f249, %f380;
	ld.shared.f32 	%f251, [%r213+8];
	sub.f32 	%f252, %f244, %f251;
	fma.rn.f32 	%f253, %f252, %f252, %f379;
	ld.shared.f32 	%f254, [%r213+12];
	sub.f32 	%f255, %f244, %f254;
	fma.rn.f32 	%f256, %f255, %f255, %f378;
	ld.global.f32 	%f257, [%rd36+4];
	ld.shared.f32 	%f258, [%r213+16];
	sub.f32 	%f259, %f257, %f258;
	fma.rn.f32 	%f260, %f259, %f259, %f247;
	ld.shared.f32 	%f261, [%r213+20];
	sub.f32 	%f262, %f257, %f261;
	fma.rn.f32 	%f263, %f262, %f262, %f250;
	ld.shared.f32 	%f264, [%r213+24];
	sub.f32 	%f265, %f257, %f264;
	fma.rn.f32 	%f266, %f265, %f265, %f253;
	ld.shared.f32 	%f267, [%r213+28];
	sub.f32 	%f268, %f257, %f267;
	fma.rn.f32 	%f269, %f268, %f268, %f256;
	ld.global.f32 	%f270, [%rd36+8];
	ld.shared.f32 	%f271, [%r213+32];
	sub.f32 	%f272, %f270, %f271;
	fma.rn.f32 	%f273, %f272, %f272, %f260;
	ld.shared.f32 	%f274, [%r213+36];
	sub.f32 	%f275, %f270, %f274;
	fma.rn.f32 	%f276, %f275, %f275, %f263;
	ld.shared.f32 	%f277, [%r213+40];
	sub.f32 	%f278, %f270, %f277;
	fma.rn.f32 	%f279, %f278, %f278, %f266;
	ld.shared.f32 	%f280, [%r213+44];
	sub.f32 	%f281, %f270, %f280;
	fma.rn.f32 	%f282, %f281, %f281, %f269;
	ld.global.f32 	%f283, [%rd36+12];
	ld.shared.f32 	%f284, [%r213+48];
	sub.f32 	%f285, %f283, %f284;
	fma.rn.f32 	%f381, %f285, %f285, %f273;
	ld.shared.f32 	%f286, [%r213+52];
	sub.f32 	%f287, %f283, %f286;
	fma.rn.f32 	%f380, %f287, %f287, %f276;
	ld.shared.f32 	%f288, [%r213+56];
	sub.f32 	%f289, %f283, %f288;
	fma.rn.f32 	%f379, %f289, %f289, %f279;
	ld.shared.f32 	%f290, [%r213+60];
	sub.f32 	%f291, %f283, %f290;
	fma.rn.f32 	%f378, %f291, %f291, %f282;
	add.s32 	%r336, %r336, 4;
$L__BB0_34:
	and.b32  	%r214, %r2, 3;
	setp.eq.s32 	%p53, %r214, 0;
	@%p53 bra 	$L__BB0_39;
	setp.eq.s32 	%p54, %r214, 1;
	@%p54 bra 	$L__BB0_37;
	mad.lo.s32 	%r215, %r40, %r2, %r336;
	mul.wide.s32 	%rd37, %r215, 4;
	add.s64 	%rd38, %rd2, %rd37;
	shl.b32 	%r216, %r336, 4;
	mov.u32 	%r217, _ZZ11cuda_knn_ibPfPiPKfS2_PKiS4_E2sA;
	add.s32 	%r218, %r217, %r216;
	ld.global.f32 	%f292, [%rd38];
	ld.shared.f32 	%f293, [%r218];
	sub.f32 	%f294, %f292, %f293;
	fma.rn.f32 	%f295, %f294, %f294, %f381;
	ld.shared.f32 	%f296, [%r218+4];
	sub.f32 	%f297, %f292, %f296;
	fma.rn.f32 	%f298, %f297, %f297, %f380;
	ld.shared.f32 	%f299, [%r218+8];
	sub.f32 	%f300, %f292, %f299;
	fma.rn.f32 	%f301, %f300, %f300, %f379;
	ld.shared.f32 	%f302, [%r218+12];
	sub.f32 	%f303, %f292, %f302;
	fma.rn.f32 	%f304, %f303, %f303, %f378;
	ld.global.f32 	%f305, [%rd38+4];
	ld.shared.f32 	%f306, [%r218+16];
	sub.f32 	%f307, %f305, %f306;
	fma.rn.f32 	%f381, %f307, %f307, %f295;
	ld.shared.f32 	%f308, [%r218+20];
	sub.f32 	%f309, %f305, %f308;
	fma.rn.f32 	%f380, %f309, %f309, %f298;
	ld.shared.f32 	%f310, [%r218+24];
	sub.f32 	%f311, %f305, %f310;
	fma.rn.f32 	%f379, %f311, %f311, %f301;
	ld.shared.f32 	%f312, [%r218+28];
	sub.f32 	%f313, %f305, %f312;
	fma.rn.f32 	%f378, %f313, %f313, %f304;
	add.s32 	%r336, %r336, 2;
$L__BB0_37:
	and.b32  	%r219, %r2, 1;
	setp.eq.b32 	%p55, %r219, 1;
	not.pred 	%p56, %p55;
	@%p56 bra 	$L__BB0_39;
	mad.lo.s32 	%r220, %r40, %r2, %r336;
	mul.wide.s32 	%rd39, %r220, 4;
	add.s64 	%rd40, %rd2, %rd39;
	shl.b32 	%r221, %r336, 4;
	mov.u32 	%r222, _ZZ11cuda_knn_ibPfPiPKfS2_PKiS4_E2sA;
	add.s32 	%r223, %r222, %r221;
	ld.global.f32 	%f314, [%rd40];
	ld.shared.f32 	%f315, [%r223];
	sub.f32 	%f316, %f314, %f315;
	fma.rn.f32 	%f381, %f316, %f316, %f381;
	ld.shared.f32 	%f317, [%r223+4];
	sub.f32 	%f318, %f314, %f317;
	fma.rn.f32 	%f380, %f318, %f318, %f380;
	ld.shared.f32 	%f319, [%r223+8];
	sub.f32 	%f320, %f314, %f319;
	fma.rn.f32 	%f379, %f320, %f320, %f379;
	ld.shared.f32 	%f321, [%r223+12];
	sub.f32 	%f322, %f314, %f321;
	fma.rn.f32 	%f378, %f322, %f322, %f378;
$L__BB0_39:
	setp.lt.f32 	%p57, %f381, %f362;
	@%p57 bra 	$L__BB0_40;
	bra.uni 	$L__BB0_41;
$L__BB0_40:
	st.shared.f32 	[%r36], %f381;
	st.shared.u32 	[%r37], %r40;
	mov.f32 	%f362, %f381;
$L__BB0_41:
	setp.geu.f32 	%p58, %f380, %f356;
	@%p58 bra 	$L__BB0_43;
	st.shared.f32 	[%r36+4], %f380;
	st.shared.u32 	[%r37+4], %r40;
	mov.f32 	%f356, %f380;
$L__BB0_43:
	setp.geu.f32 	%p59, %f379, %f355;
	@%p59 bra 	$L__BB0_45;
	st.shared.f32 	[%r36+8], %f379;
	st.shared.u32 	[%r37+8], %r40;
	mov.f32 	%f355, %f379;
$L__BB0_45:
	setp.geu.f32 	%p60, %f378, %f354;
	@%p60 bra 	$L__BB0_47;
	st.shared.f32 	[%r36+12], %f378;
	st.shared.u32 	[%r37+12], %r40;
	mov.f32 	%f354, %f378;
$L__BB0_47:
	add.s32 	%r333, %r333, %r6;
	setp.lt.s32 	%p61, %r333, %r1;
	@%p61 bra 	$L__BB0_28;
	bra.uni 	$L__BB0_94;
$L__BB0_48:
	add.s32 	%r168, %r4, %r6;
	max.u32 	%r169, %r1, %r168;
	setp.lt.u32 	%p24, %r168, %r1;
	selp.u32 	%r170, 1, 0, %p24;
	add.s32 	%r171, %r168, %r170;
	sub.s32 	%r172, %r169, %r171;
	div.u32 	%r173, %r172, %r6;
	add.s32 	%r50, %r173, %r170;
	and.b32  	%r174, %r50, 3;
	setp.eq.s32 	%p25, %r174, 3;
	mov.u32 	%r340, %r4;
	@%p25 bra 	$L__BB0_59;
	ld.shared.f32 	%f386, [%r36];
	ld.shared.f32 	%f387, [%r36+4];
	ld.shared.f32 	%f388, [%r36+8];
	ld.shared.f32 	%f389, [%r36+12];
	add.s32 	%r176, %r50, 1;
	and.b32  	%r51, %r176, 3;
	mov.b32 	%r339, 0;
	mov.u32 	%r340, %r4;
$L__BB0_50:
	.pragma "nounroll";
	mul.wide.u32 	%rd21, %r340, 4;
	add.s64 	%rd22, %rd3, %rd21;
	ld.global.u32 	%r177, [%rd22];
	add.s32 	%r54, %r177, -1;
	setp.leu.f32 	%p26, %f386, 0f00000000;
	@%p26 bra 	$L__BB0_52;
	mov.b32 	%r178, 0;
	st.shared.u32 	[%r36], %r178;
	st.shared.u32 	[%r37], %r54;
	mov.f32 	%f386, 0f00000000;
$L__BB0_52:
	setp.leu.f32 	%p27, %f387, 0f00000000;
	@%p27 bra 	$L__BB0_54;
	mov.b32 	%r179, 0;
	st.shared.u32 	[%r36+4], %r179;
	st.shared.u32 	[%r37+4], %r54;
	mov.f32 	%f387, 0f00000000;
$L__BB0_54:
	setp.leu.f32 	%p28, %f388, 0f00000000;
	@%p28 bra 	$L__BB0_56;
	mov.b32 	%r180, 0;
	st.shared.u32 	[%r36+8], %r180;
	st.shared.u32 	[%r37+8], %r54;
	mov.f32 	%f388, 0f00000000;
$L__BB0_56:
	setp.leu.f32 	%p29, %f389, 0f00000000;
	@%p29 bra 	$L__BB0_58;
	mov.b32 	%r181, 0;
	st.shared.u32 	[%r36+12], %r181;
	st.shared.u32 	[%r37+12], %r54;
	mov.f32 	%f389, 0f00000000;
$L__BB0_58:
	add.s32 	%r340, %r340, %r6;
	add.s32 	%r339, %r339, 1;
	setp.ne.s32 	%p30, %r339, %r51;
	@%p30 bra 	$L__BB0_50;
$L__BB0_59:
	setp.lt.u32 	%p31, %r50, 3;
	@%p31 bra 	$L__BB0_94;
	ld.shared.f32 	%f394, [%r36];
	ld.shared.f32 	%f395, [%r36+4];
	ld.shared.f32 	%f396, [%r36+8];
	ld.shared.f32 	%f397, [%r36+12];
$L__BB0_61:
	mul.wide.u32 	%rd23, %r340, 4;
	add.s64 	%rd24, %rd3, %rd23;
	ld.global.u32 	%r182, [%rd24];
	add.s32 	%r59, %r182, -1;
	setp.leu.f32 	%p32, %f394, 0f00000000;
	@%p32 bra 	$L__BB0_63;
	mov.b32 	%r183, 0;
	st.shared.u32 	[%r36], %r183;
	st.shared.u32 	[%r37], %r59;
	mov.f32 	%f394, 0f00000000;
$L__BB0_63:
	setp.leu.f32 	%p33, %f395, 0f00000000;
	@%p33 bra 	$L__BB0_65;
	mov.b32 	%r184, 0;
	st.shared.u32 	[%r36+4], %r184;
	st.shared.u32 	[%r37+4], %r59;
	mov.f32 	%f395, 0f00000000;
$L__BB0_65:
	setp.leu.f32 	%p34, %f396, 0f00000000;
	@%p34 bra 	$L__BB0_67;
	mov.b32 	%r185, 0;
	st.shared.u32 	[%r36+8], %r185;
	st.shared.u32 	[%r37+8], %r59;
	mov.f32 	%f396, 0f00000000;
$L__BB0_67:
	setp.leu.f32 	%p35, %f397, 0f00000000;
	@%p35 bra 	$L__BB0_69;
	mov.b32 	%r186, 0;
	st.shared.u32 	[%r36+12], %r186;
	st.shared.u32 	[%r37+12], %r59;
	mov.f32 	%f397, 0f00000000;
$L__BB0_69:
	add.s32 	%r60, %r340, %r6;
	mul.wide.u32 	%rd25, %r60, 4;
	add.s64 	%rd26, %rd3, %rd25;
	ld.global.u32 	%r187, [%rd26];
	add.s32 	%r61, %r187, -1;
	setp.leu.f32 	%p36, %f394, 0f00000000;
	@%p36 bra 	$L__BB0_71;
	mov.b32 	%r188, 0;
	st.shared.u32 	[%r36], %r188;
	st.shared.u32 	[%r37], %r61;
	mov.f32 	%f394, 0f00000000;
$L__BB0_71:
	setp.leu.f32 	%p37, %f395, 0f00000000;
	@%p37 bra 	$L__BB0_73;
	mov.b32 	%r189, 0;
	st.shared.u32 	[%r36+4], %r189;
	st.shared.u32 	[%r37+4], %r61;
	mov.f32 	%f395, 0f00000000;
$L__BB0_73:
	setp.leu.f32 	%p38, %f396, 0f00000000;
	@%p38 bra 	$L__BB0_75;
	mov.b32 	%r190, 0;
	st.shared.u32 	[%r36+8], %r190;
	st.shared.u32 	[%r37+8], %r61;
	mov.f32 	%f396, 0f00000000;
$L__BB0_75:
	setp.leu.f32 	%p39, %f397, 0f00000000;
	@%p39 bra 	$L__BB0_77;
	mov.b32 	%r191, 0;
	st.shared.u32 	[%r36+12], %r191;
	st.shared.u32 	[%r37+12], %r61;
	mov.f32 	%f397, 0f00000000;
$L__BB0_77:
	add.s32 	%r62, %r60, %r6;
	mul.wide.u32 	%rd27, %r62, 4;
	add.s64 	%rd28, %rd3, %rd27;
	ld.global.u32 	%r192, [%rd28];
	add.s32 	%r63, %r192, -1;
	setp.leu.f32 	%p40, %f394, 0f00000000;
	@%p40 bra 	$L__BB0_79;
	mov.b32 	%r193, 0;
	st.shared.u32 	[%r36], %r193;
	st.shared.u32 	[%r37], %r63;
	mov.f32 	%f394, 0f00000000;
$L__BB0_79:
	setp.leu.f32 	%p41, %f395, 0f00000000;
	@%p41 bra 	$L__BB0_81;
	mov.b32 	%r194, 0;
	st.shared.u32 	[%r36+4], %r194;
	st.shared.u32 	[%r37+4], %r63;
	mov.f32 	%f395, 0f00000000;
$L__BB0_81:
	setp.leu.f32 	%p42, %f396, 0f00000000;
	@%p42 bra 	$L__BB0_83;
	mov.b32 	%r195, 0;
	st.shared.u32 	[%r36+8], %r195;
	st.shared.u32 	[%r37+8], %r63;
	mov.f32 	%f396, 0f00000000;
$L__BB0_83:
	setp.leu.f32 	%p43, %f397, 0f00000000;
	@%p43 bra 	$L__BB0_85;
	mov.b32 	%r196, 0;
	st.shared.u32 	[%r36+12], %r196;
	st.shared.u32 	[%r37+12], %r63;
	mov.f32 	%f397, 0f00000000;
$L__BB0_85:
	add.s32 	%r64, %r62, %r6;
	mul.wide.u32 	%rd29, %r64, 4;
	add.s64 	%rd30, %rd3, %rd29;
	ld.global.u32 	%r197, [%rd30];
	add.s32 	%r65, %r197, -1;
	setp.leu.f32 	%p44, %f394, 0f00000000;
	@%p44 bra 	$L__BB0_87;
	mov.b32 	%r198, 0;
	st.shared.u32 	[%r36], %r198;
	st.shared.u32 	[%r37], %r65;
	mov.f32 	%f394, 0f00000000;
$L__BB0_87:
	setp.leu.f32 	%p45, %f395, 0f00000000;
	@%p45 bra 	$L__BB0_89;
	mov.b32 	%r199, 0;
	st.shared.u32 	[%r36+4], %r199;
	st.shared.u32 	[%r37+4], %r65;
	mov.f32 	%f395, 0f00000000;
$L__BB0_89:
	setp.leu.f32 	%p46, %f396, 0f00000000;
	@%p46 bra 	$L__BB0_91;
	mov.b32 	%r200, 0;
	st.shared.u32 	[%r36+8], %r200;
	st.shared.u32 	[%r37+8], %r65;
	mov.f32 	%f396, 0f00000000;
$L__BB0_91:
	setp.leu.f32 	%p47, %f397, 0f00000000;
	@%p47 bra 	$L__BB0_93;
	mov.b32 	%r201, 0;
	st.shared.u32 	[%r36+12], %r201;
	st.shared.u32 	[%r37+12], %r65;
	mov.f32 	%f397, 0f00000000;
$L__BB0_93:
	add.s32 	%r340, %r64, %r6;
	setp.lt.s32 	%p48, %r340, %r1;
	@%p48 bra 	$L__BB0_61;
$L__BB0_94:
	bar.sync 	0;
	@%p4 bra 	$L__BB0_122;
	setp.lt.s32 	%p63, %r3, 1;
	@%p63 bra 	$L__BB0_110;
	cvt.u16.u32 	%rs1, %r6;
	shl.b32 	%r225, %r4, 2;
	mov.u32 	%r226, _ZZ11cuda_knn_ibPfPiPKfS2_PKiS4_E2sD;
	add.s32 	%r227, %r225, %r226;
	add.s32 	%r67, %r227, 64;
	mov.b32 	%r342, 0;
	mov.b16 	%rs13, 0;
	mov.u16 	%rs14, %rs13;
$L__BB0_97:
	sub.s32 	%r69, %r6, %r342;
	shl.b32 	%r228, %r342, 4;
	add.s32 	%r70, %r7, %r228;
	setp.le.u32 	%p64, %r6, %r342;
	ld.shared.f32 	%f85, [%r70];
	mov.u32 	%r356, %r342;
	@%p64 bra 	$L__BB0_109;
	sub.s32 	%r230, %r342, %r6;
	setp.gt.u32 	%p65, %r230, -8;
	mov.u32 	%r348, %r342;
	mov.u32 	%r356, %r342;
	mov.f32 	%f411, %f85;
	@%p65 bra 	$L__BB0_101;
	and.b32  	%r231, %r69, -8;
	neg.s32 	%r344, %r231;
	add.s32 	%r343, %r67, %r228;
	mov.u32 	%r348, %r342;
	mov.u32 	%r356, %r342;
	mov.f32 	%f411, %f85;
$L__BB0_100:
	.pragma "nounroll";
	ld.shared.f32 	%f323, [%r343+-64];
	setp.lt.f32 	%p66, %f323, %f411;
	selp.f32 	%f324, %f323, %f411, %p66;
	selp.b32 	%r233, %r348, %r356, %p66;
	ld.shared.f32 	%f325, [%r343+-48];
	setp.lt.f32 	%p67, %f325, %f324;
	selp.f32 	%f326, %f325, %f324, %p67;
	add.s32 	%r234, %r348, 1;
	selp.b32 	%r235, %r234, %r233, %p67;
	ld.shared.f32 	%f327, [%r343+-32];
	setp.lt.f32 	%p68, %f327, %f326;
	selp.f32 	%f328, %f327, %f326, %p68;
	add.s32 	%r236, %r348, 2;
	selp.b32 	%r237, %r236, %r235, %p68;
	ld.shared.f32 	%f329, [%r343+-16];
	setp.lt.f32 	%p69, %f329, %f328;
	selp.f32 	%f330, %f329, %f328, %p69;
	add.s32 	%r238, %r348, 3;
	selp.b32 	%r239, %r238, %r237, %p69;
	ld.shared.f32 	%f331, [%r343];
	setp.lt.f32 	%p70, %f331, %f330;
	selp.f32 	%f332, %f331, %f330, %p70;
	add.s32 	%r240, %r348, 4;
	selp.b32 	%r241, %r240, %r239, %p70;
	ld.shared.f32 	%f333, [%r343+16];
	setp.lt.f32 	%p71, %f333, %f332;
	selp.f32 	%f334, %f333, %f332, %p71;
	add.s32 	%r242, %r348, 5;
	selp.b32 	%r243, %r242, %r241, %p71;
	ld.shared.f32 	%f335, [%r343+32];
	setp.lt.f32 	%p72, %f335, %f334;
	selp.f32 	%f336, %f335, %f334, %p72;
	add.s32 	%r244, %r348, 6;
	selp.b32 	%r245, %r244, %r243, %p72;
	ld.shared.f32 	%f337, [%r343+48];
	setp.lt.f32 	%p73, %f337, %f336;
	selp.f32 	%f411, %f337, %f336, %p73;
	add.s32 	%r246, %r348, 7;
	selp.b32 	%r356, %r246, %r245, %p73;
	add.s32 	%r348, %r348, 8;
	add.s32 	%r344, %r344, 8;
	add.s32 	%r343, %r343, 128;
	setp.ne.s32 	%p74, %r344, 0;
	@%p74 bra 	$L__BB0_100;
$L__BB0_101:
	and.b32  	%r247, %r69, 7;
	setp.eq.s32 	%p75, %r247, 0;
	@%p75 bra 	$L__BB0_109;
	sub.s16 	%rs10, %rs1, %rs14;
	cvt.u32.u16 	%r249, %rs10;
	and.b32  	%r85, %r249, 7;
	add.s32 	%r250, %r85, -1;
	setp.lt.u32 	%p76, %r250, 3;
	@%p76 bra 	$L__BB0_104;
	shl.b32 	%r251, %r348, 4;
	add.s32 	%r252, %r7, %r251;
	ld.shared.f32 	%f338, [%r252];
	setp.lt.f32 	%p77, %f338, %f411;
	selp.f32 	%f339, %f338, %f411, %p77;
	selp.b32 	%r253, %r348, %r356, %p77;
	add.s32 	%r254, %r348, 1;
	ld.shared.f32 	%f340, [%r252+16];
	setp.lt.f32 	%p78, %f340, %f339;
	selp.f32 	%f341, %f340, %f339, %p78;
	selp.b32 	%r255, %r254, %r253, %p78;
	add.s32 	%r256, %r348, 2;
	ld.shared.f32 	%f342, [%r252+32];
	setp.lt.f32 	%p79, %f342, %f341;
	selp.f32 	%f343, %f342, %f341, %p79;
	selp.b32 	%r257, %r256, %r255, %p79;
	add.s32 	%r258, %r348, 3;
	ld.shared.f32 	%f344, [%r252+48];
	setp.lt.f32 	%p80, %f344, %f343;
	selp.f32 	%f411, %f344, %f343, %p80;
	selp.b32 	%r356, %r258, %r257, %p80;
	add.s32 	%r348, %r348, 4;
$L__BB0_104:
	and.b32  	%r259, %r85, 3;
	setp.eq.s32 	%p81, %r259, 0;
	@%p81 bra 	$L__BB0_109;
	sub.s16 	%rs5, %rs1, %rs13;
	and.b16  	%rs11, %rs5, 3;
	setp.eq.s16 	%p82, %rs11, 1;
	@%p82 bra 	$L__BB0_107;
	shl.b32 	%r261, %r348, 4;
	add.s32 	%r262, %r7, %r261;
	ld.shared.f32 	%f345, [%r262];
	setp.lt.f32 	%p83, %f345, %f411;
	selp.f32 	%f346, %f345, %f411, %p83;
	selp.b32 	%r263, %r348, %r356, %p83;
	add.s32 	%r264, %r348, 1;
	ld.shared.f32 	%f347, [%r262+16];
	setp.lt.f32 	%p84, %f347, %f346;
	selp.f32 	%f411, %f347, %f346, %p84;
	selp.b32 	%r356, %r264, %r263, %p84;
	add.s32 	%r348, %r348, 2;
$L__BB0_107:
	and.b16  	%rs12, %rs5, 1;
	setp.eq.b16 	%p85, %rs12, 1;
	not.pred 	%p86, %p85;
	@%p86 bra 	$L__BB0_109;
	shl.b32 	%r265, %r348, 4;
	add.s32 	%r266, %r7, %r265;
	ld.shared.f32 	%f348, [%r266];
	setp.lt.f32 	%p87, %f348, %f411;
	selp.b32 	%r356, %r348, %r356, %p87;
$L__BB0_109:
	shl.b32 	%r267, %r356, 4;
	add.s32 	%r268, %r7, %r267;
	ld.shared.f32 	%f349, [%r268];
	st.shared.f32 	[%r268], %f85;
	st.shared.f32 	[%r70], %f349;
	add.s32 	%r269, %r8, %r267;
	ld.shared.u32 	%r270, [%r269];
	add.s32 	%r272, %r8, %r228;
	ld.shared.u32 	%r273, [%r272];
	st.shared.u32 	[%r269], %r273;
	st.shared.u32 	[%r272], %r270;
	add.s32 	%r342, %r342, 1;
	setp.ne.s32 	%p88, %r342, %r3;
	add.s16 	%rs14, %rs14, 1;
	add.s16 	%rs13, %rs13, 1;
	@%p88 bra 	$L__BB0_97;
$L__BB0_110:
	ld.param.u64 	%rd52, [_Z11cuda_knn_ibPfPiPKfS2_PKiS4__param_0];
	setp.lt.s32 	%p89, %r3, 1;
	shl.b32 	%r274, %r3, 4;
	mov.u32 	%r275, _ZZ11cuda_knn_ibPfPiPKfS2_PKiS4_E2sD;
	add.s32 	%r276, %r275, %r274;
	shl.b32 	%r277, %r4, 2;
	add.s32 	%r278, %r276, %r277;
	ld.shared.f32 	%f350, [%r278+-16];
	setp.lt.f32 	%p90, %f350, 0f00000000;
	neg.f32 	%f351, %f350;
	selp.f32 	%f352, %f351, %f350, %p90;
	sqrt.rn.f32 	%f353, %f352;
	cvta.to.global.u64 	%rd41, %rd52;
	mul.wide.s32 	%rd42, %r123, 4;
	add.s64 	%rd43, %rd41, %rd42;
	st.global.f32 	[%rd43], %f353;
	@%p89 bra 	$L__BB0_122;
	ld.param.u64 	%rd53, [_Z11cuda_knn_ibPfPiPKfS2_PKiS4__param_1];
	cvta.to.global.u64 	%rd4, %rd53;
	mul.lo.s32 	%r99, %r3, %r123;
	and.b32  	%r100, %r3, 7;
	setp.lt.u32 	%p91, %r3, 8;
	mov.b32 	%r361, 0;
	@%p91 bra 	$L__BB0_114;
	and.b32  	%r361, %r3, 2147483640;
	neg.s32 	%r359, %r361;
	add.s64 	%rd5, %rd4, 16;
	mov.u32 	%r281, _ZZ11cuda_knn_ibPfPiPKfS2_PKiS4_E2sI;
	add.s32 	%r282, %r277, %r281;
	add.s32 	%r357, %r282, 64;
	mov.u32 	%r358, %r99;
$L__BB0_113:
	.pragma "nounroll";
	mul.wide.s32 	%rd44, %r358, 4;
	add.s64 	%rd45, %rd5, %rd44;
	ld.shared.u32 	%r283, [%r357+-64];
	add.s32 	%r284, %r283, 1;
	st.global.u32 	[%rd45+-16], %r284;
	ld.shared.u32 	%r285, [%r357+-48];
	add.s32 	%r286, %r285, 1;
	st.global.u32 	[%rd45+-12], %r286;
	ld.shared.u32 	%r287, [%r357+-32];
	add.s32 	%r288, %r287, 1;
	st.global.u32 	[%rd45+-8], %r288;
	ld.shared.u32 	%r289, [%r357+-16];
	add.s32 	%r290, %r289, 1;
	st.global.u32 	[%rd45+-4], %r290;
	ld.shared.u32 	%r291, [%r357];
	add.s32 	%r292, %r291, 1;
	st.global.u32 	[%rd45], %r292;
	ld.shared.u32 	%r293, [%r357+16];
	add.s32 	%r294, %r293, 1;
	st.global.u32 	[%rd45+4], %r294;
	ld.shared.u32 	%r295, [%r357+32];
	add.s32 	%r296, %r295, 1;
	st.global.u32 	[%rd45+8], %r296;
	ld.shared.u32 	%r297, [%r357+48];
	add.s32 	%r298, %r297, 1;
	st.global.u32 	[%rd45+12], %r298;
	add.s32 	%r359, %r359, 8;
	add.s32 	%r358, %r358, 8;
	add.s32 	%r357, %r357, 128;
	setp.ne.s32 	%p92, %r359, 0;
	@%p92 bra 	$L__BB0_113;
$L__BB0_114:
	setp.eq.s32 	%p93, %r100, 0;
	@%p93 bra 	$L__BB0_122;
	and.b32  	%r111, %r3, 3;
	setp.lt.u32 	%p94, %r100, 4;
	@%p94 bra 	$L__BB0_117;
	shl.b32 	%r299, %r361, 4;
	add.s32 	%r300, %r8, %r299;
	ld.shared.u32 	%r301, [%r300];
	add.s32 	%r302, %r301, 1;
	add.s32 	%r303, %r361, %r99;
	mul.wide.s32 	%rd46, %r303, 4;
	add.s64 	%rd47, %rd4, %rd46;
	st.global.u32 	[%rd47], %r302;
	ld.shared.u32 	%r304, [%r300+16];
	add.s32 	%r305, %r304, 1;
	st.global.u32 	[%rd47+4], %r305;
	ld.shared.u32 	%r306, [%r300+32];
	add.s32 	%r307, %r306, 1;
	st.global.u32 	[%rd47+8], %r307;
	ld.shared.u32 	%r308, [%r300+48];
	add.s32 	%r309, %r308, 1;
	st.global.u32 	[%rd47+12], %r309;
	add.s32 	%r361, %r361, 4;
$L__BB0_117:
	setp.eq.s32 	%p95, %r111, 0;
	@%p95 bra 	$L__BB0_122;
	setp.eq.s32 	%p96, %r111, 1;
	@%p96 bra 	$L__BB0_120;
	shl.b32 	%r310, %r361, 4;
	add.s32 	%r311, %r8, %r310;
	ld.shared.u32 	%r312, [%r311];
	add.s32 	%r313, %r312, 1;
	add.s32 	%r314, %r361, %r99;
	mul.wide.s32 	%rd48, %r314, 4;
	add.s64 	%rd49, %rd4, %rd48;
	st.global.u32 	[%rd49], %r313;
	ld.shared.u32 	%r315, [%r311+16];
	add.s32 	%r316, %r315, 1;
	st.global.u32 	[%rd49+4], %r316;
	add.s32 	%r361, %r361, 2;
$L__BB0_120:
	and.b32  	%r317, %r3, 1;
	setp.eq.b32 	%p97, %r317, 1;
	not.pred 	%p98, %p97;
	@%p98 bra 	$L__BB0_122;
	shl.b32 	%r318, %r361, 4;
	add.s32 	%r319, %r8, %r318;
	ld.shared.u32 	%r320, [%r319];
	add.s32 	%r321, %r320, 1;
	add.s32 	%r322, %r361, %r99;
	mul.wide.s32 	%rd50, %r322, 4;
	add.s64 	%rd51, %rd4, %rd50;
	st.global.u32 	[%rd51], %r321;
$L__BB0_122:
	ret;

}


// ===== COMPILED SASS (sm_100) =====

	.target	sm_100

	.elftype	@"ET_EXEC"


//--------------------- .note.nv.tkinfo           --------------------------
	.section	.note.nv.tkinfo,"",@"SHT_NOTE"
	.sectionflags	@"SHF_NOTE_NV_TKINFO"
	.tkinfo
        /*0018*/ 	.word	0x00000002
        /*0030*/ 	.string	""
        /*0030*/ 	.string	"ptxas"
        /*0030*/ 	.string	"Cuda compilation tools, release 13.0, V13.0.88"
        /*0030*/ 	.string	"Build cuda_13.0.r13.0/compiler.36424714_0"
        /*0030*/ 	.string	"-arch sm_100 -m 64 "



//--------------------- .note.nv.cuinfo           --------------------------
	.section	.note.nv.cuinfo,"",@"SHT_NOTE"
	.sectionflags	@"SHF_NOTE_NV_CUINFO"
        /*0018*/ 	.short	0x0002
        /*001a*/ 	.short	0x0064
        /*001c*/ 	.short	0x0082
	.zero		2


//--------------------- .nv.info                  --------------------------
	.section	.nv.info,"",@"SHT_CUDA_INFO"
	.align	4


	//----- nvinfo : EIATTR_REGCOUNT
	.align		4
        /*0000*/ 	.byte	0x04, 0x2f
        /*0002*/ 	.short	(.L_1 - .L_0)
	.align		4
.L_0:
        /*0004*/ 	.word	index@(_Z11cuda_knn_ibPfPiPKfS2_PKiS4_)
        /*0008*/ 	.word	0x00000020


	//----- nvinfo : EIATTR_FRAME_SIZE
	.align		4
.L_1:
        /*000c*/ 	.byte	0x04, 0x11
        /*000e*/ 	.short	(.L_3 - .L_2)
	.align		4
.L_2:
        /*0010*/ 	.word	index@($__internal_0_$__cuda_sm20_sqrt_rn_f32_slowpath)
        /*0014*/ 	.word	0x00000000


	//----- nvinfo : EIATTR_FRAME_SIZE
	.align		4
.L_3:
        /*0018*/ 	.byte	0x04, 0x11
        /*001a*/ 	.short	(.L_5 - .L_4)
	.align		4
.L_4:
        /*001c*/ 	.word	index@(_Z11cuda_knn_ibPfPiPKfS2_PKiS4_)
        /*0020*/ 	.word	0x00000000


	//----- nvinfo : EIATTR_MIN_STACK_SIZE
	.align		4
.L_5:
        /*0024*/ 	.byte	0x04, 0x12
        /*0026*/ 	.short	(.L_7 - .L_6)
	.align		4
.L_6:
        /*0028*/ 	.word	index@(_Z11cuda_knn_ibPfPiPKfS2_PKiS4_)
        /*002c*/ 	.word	0x00000000
.L_7:


//--------------------- .nv.compat                --------------------------
	.section	.nv.compat,"",@"SHT_CUDA_COMPAT_INFO"
	.align	4
        /*0000*/ 	.byte	0x02, 0x09, 0x00, 0x00, 0x02, 0x02, 0x01, 0x00, 0x02, 0x05, 0x05, 0x00, 0x03, 0x07, 0x01, 0x01
        /*0010*/ 	.byte	0x02, 0x03, 0x00, 0x00, 0x02, 0x06, 0x01, 0x00, 0x04, 0x0b, 0x08, 0x00, 0x01, 0x00, 0x00, 0x00
        /*0020*/ 	.byte	0x00, 0x00, 0x00, 0x00


//--------------------- .nv.info._Z11cuda_knn_ibPfPiPKfS2_PKiS4_ --------------------------
	.section	.nv.info._Z11cuda_knn_ibPfPiPKfS2_PKiS4_,"",@"SHT_CUDA_INFO"
	.sectionflags	@""
	.align	4


	//----- nvinfo : EIATTR_CUDA_API_VERSION
	.align		4
        /*0000*/ 	.byte	0x04, 0x37
        /*0002*/ 	.short	(.L_9 - .L_8)
.L_8:
        /*0004*/ 	.word	0x00000082


	//----- nvinfo : EIATTR_KPARAM_INFO
	.align		4
.L_9:
        /*0008*/ 	.byte	0x04, 0x17
        /*000a*/ 	.short	(.L_11 - .L_10)
.L_10:
        /*000c*/ 	.word	0x00000000
        /*0010*/ 	.short	0x0005
        /*0012*/ 	.short	0x0028
        /*0014*/ 	.byte	0x00, 0xf5, 0x21, 0x00


	//----- nvinfo : EIATTR_KPARAM_INFO
	.align		4
.L_11:
        /*0018*/ 	.byte	0x04, 0x17
        /*001a*/ 	.short	(.L_13 - .L_12)
.L_12:
        /*001c*/ 	.word	0x00000000
        /*0020*/ 	.short	0x0004
        /*0022*/ 	.short	0x0020
        /*0024*/ 	.byte	0x00, 0xf5, 0x21, 0x00


	//----- nvinfo : EIATTR_KPARAM_INFO
	.align		4
.L_13:
        /*0028*/ 	.byte	0x04, 0x17
        /*002a*/ 	.short	(.L_15 - .L_14)
.L_14:
        /*002c*/ 	.word	0x00000000
        /*0030*/ 	.short	0x0003
        /*0032*/ 	.short	0x0018
        /*0034*/ 	.byte	0x00, 0xf5, 0x21, 0x00


	//----- nvinfo : EIATTR_KPARAM_INFO
	.align		4
.L_15:
        /*0038*/ 	.byte	0x04, 0x17
        /*003a*/ 	.short	(.L_17 - .L_16)
.L_16:
        /*003c*/ 	.word	0x00000000
        /*0040*/ 	.short	0x0002
        /*0042*/ 	.short	0x0010
        /*0044*/ 	.byte	0x00, 0xf5, 0x21, 0x00


	//----- nvinfo : EIATTR_KPARAM_INFO
	.align		4
.L_17:
        /*0048*/ 	.byte	0x04, 0x17
        /*004a*/ 	.short	(.L_19 - .L_18)
.L_18:
        /*004c*/ 	.word	0x00000000
        /*0050*/ 	.short	0x0001
        /*0052*/ 	.short	0x0008
        /*0054*/ 	.byte	0x00, 0xf5, 0x21, 0x00


	//----- nvinfo : EIATTR_KPARAM_INFO
	.align		4
.L_19:
        /*0058*/ 	.byte	0x04, 0x17
        /*005a*/ 	.short	(.L_21 - .L_20)
.L_20:
        /*005c*/ 	.word	0x00000000
        /*0060*/ 	.short	0x0000
        /*0062*/ 	.short	0x0000
        /*0064*/ 	.byte	0x00, 0xf5, 0x21, 0x00


	//----- nvinfo : EIATTR_SPARSE_MMA_MASK
	.align		4
.L_21:
        /*0068*/ 	.byte	0x03, 0x50
        /*006a*/ 	.short	0x0000


	//----- nvinfo : EIATTR_MAXREG_COUNT
	.align		4
        /*006c*/ 	.byte	0x03, 0x1b
        /*006e*/ 	.short	0x00ff


	//----- nvinfo : EIATTR_NUM_BARRIERS
	.align		4
        /*0070*/ 	.byte	0x02, 0x4c
        /*0072*/ 	.byte	0x01
	.zero		1


	//----- nvinfo : EIATTR_MERCURY_ISA_VERSION
	.align		4
        /*0074*/ 	.byte	0x03, 0x5f
        /*0076*/ 	.short	0x0101


	//----- nvinfo : EIATTR_VRC_CTA_INIT_COUNT
	.align		4
        /*0078*/ 	.byte	0x02, 0x4a
	.zero		1
	.zero		1


	//----- nvinfo : EIATTR_EXIT_INSTR_OFFSETS
	.align		4
        /*007c*/ 	.byte	0x04, 0x1c
        /*007e*/ 	.short	(.L_23 - .L_22)


	//   ....[0]....
.L_22:
        /*0080*/ 	.word	0x000026a0


	//   ....[1]....
        /*0084*/ 	.word	0x00003090


	//   ....[2]....
        /*0088*/ 	.word	0x000033c0


	//   ....[3]....
        /*008c*/ 	.word	0x00003520


	//   ....[4]....
        /*0090*/ 	.word	0x00003620


	//   ....[5]....
        /*0094*/ 	.word	0x000036a0


	//----- nvinfo : EIATTR_CRS_STACK_SIZE
	.align		4
.L_23:
        /*0098*/ 	.byte	0x04, 0x1e
        /*009a*/ 	.short	(.L_25 - .L_24)
.L_24:
        /*009c*/ 	.word	0x00000000


	//----- nvinfo : EIATTR_CBANK_PARAM_SIZE
	.align		4
.L_25:
        /*00a0*/ 	.byte	0x03, 0x19
        /*00a2*/ 	.short	0x0030


	//----- nvinfo : EIATTR_PARAM_CBANK
	.align		4
        /*00a4*/ 	.byte	0x04, 0x0a
        /*00a6*/ 	.short	(.L_27 - .L_26)
	.align		4
.L_26:
        /*00a8*/ 	.word	index@(.nv.constant0._Z11cuda_knn_ibPfPiPKfS2_PKiS4_)
        /*00ac*/ 	.short	0x0380
        /*00ae*/ 	.short	0x0030


	//----- nvinfo : EIATTR_SW_WAR
	.align		4
.L_27:
        /*00b0*/ 	.byte	0x04, 0x36
        /*00b2*/ 	.short	(.L_29 - .L_28)
.L_28:
        /*00b4*/ 	.word	0x00000008
.L_29:


//--------------------- .nv.callgraph             --------------------------
	.section	.nv.callgraph,"",@"SHT_CUDA_CALLGRAPH"
	.align	4
	.sectionentsize	8
	.align		4
        /*0000*/ 	.word	0x00000000
	.align		4
        /*0004*/ 	.word	0xffffffff
	.align		4
        /*0008*/ 	.word	0x00000000
	.align		4
        /*000c*/ 	.word	0xfffffffe
	.align		4
        /*0010*/ 	.word	0x00000000
	.align		4
        /*0014*/ 	.word	0xfffffffd
	.align		4
        /*0018*/ 	.word	0x00000000
	.align		4
        /*001c*/ 	.word	0xfffffffc


//--------------------- .text._Z11cuda_knn_ibPfPiPKfS2_PKiS4_ --------------------------
	.section	.text._Z11cuda_knn_ibPfPiPKfS2_PKiS4_,"ax",@progbits
	.align	128
        .global         _Z11cuda_knn_ibPfPiPKfS2_PKiS4_
        .type           _Z11cuda_knn_ibPfPiPKfS2_PKiS4_,@function
        .size           _Z11cuda_knn_ibPfPiPKfS2_PKiS4_,(.L_x_49 - _Z11cuda_knn_ibPfPiPKfS2_PKiS4_)
        .other          _Z11cuda_knn_ibPfPiPKfS2_PKiS4_,@"STO_CUDA_ENTRY STV_DEFAULT"
_Z11cuda_knn_ibPfPiPKfS2_PKiS4_:
.text._Z11cuda_knn_ibPfPiPKfS2_PKiS4_:
[----:B------:R-:W-:Y:S08]  /*0000*/  LDC R1, c[0x0][0x37c] ;  /* 0x0000df00ff017b82 */ /* 0x000ff00000000800 */
[----:B------:R-:W0:Y:S01]  /*0010*/  LDC.64 R4, c[0x0][0x3a8] ;  /* 0x0000ea00ff047b82 */ /* 0x000e220000000a00 */
[----:B------:R-:W0:Y:S02]  /*0020*/  LDCU.64 UR8, c[0x0][0x358] ;  /* 0x00006b00ff0877ac */ /* 0x000e240008000a00 */
[----:B0-----:R-:W2:Y:S01]  /*0030*/  LDG.E R2, desc[UR8][R4.64+0x4] ;  /* 0x0000040804027981 */ /* 0x001ea2000c1e1900 */
[----:B------:R-:W0:Y:S04]  /*0040*/  S2R R15, SR_CTAID.Y ;  /* 0x00000000000f7919 */ /* 0x000e280000002600 */
[----:B------:R-:W0:Y:S01]  /*0050*/  S2UR UR4, SR_CTAID.X ;  /* 0x00000000000479c3 */ /* 0x000e220000002500 */
[----:B------:R-:W1:Y:S07]  /*0060*/  S2R R0, SR_TID.X ;  /* 0x0000000000007919 */ /* 0x000e6e0000002100 */
[----:B------:R-:W0:Y:S08]  /*0070*/  LDC R6, c[0x0][0x370] ;  /* 0x0000dc00ff067b82 */ /* 0x000e300000000800 */
[----:B------:R-:W3:Y:S01]  /*0080*/  S2UR UR7, SR_CgaCtaId ;  /* 0x00000000000779c3 */ /* 0x000ee20000008800 */
[----:B------:R-:W-:Y:S01]  /*0090*/  UMOV UR6, 0x400 ;  /* 0x0000040000067882 */ /* 0x000fe20000000000 */
[----:B------:R-:W5:Y:S01]  /*00a0*/  LDG.E R17, desc[UR8][R4.64] ;  /* 0x0000000804117981 */ /* 0x000f62000c1e1900 */
[----:B------:R-:W-:Y:S03]  /*00b0*/  BSSY.RECONVERGENT B0, `(.L_x_0) ;  /* 0x00000ba000007945 */ /* 0x000fe60003800200 */
[----:B------:R-:W5:Y:S02]  /*00c0*/  LDG.E R18, desc[UR8][R4.64+0x8] ;  /* 0x0000080804127981 */ /* 0x000f64000c1e1900 */
[----:B------:R-:W4:Y:S02]  /*00d0*/  LDC R3, c[0x0][0x360] ;  /* 0x0000d800ff037b82 */ /* 0x000f240000000800 */
[----:B------:R3:W5:Y:S01]  /*00e0*/  LDG.E R16, desc[UR8][R4.64+0xc] ;  /* 0x00000c0804107981 */ /* 0x000762000c1e1900 */
[----:B------:R-:W-:Y:S01]  /*00f0*/  UIADD3 UR5, UPT, UPT, UR6, 0x23c0, URZ ;  /* 0x000023c006057890 */ /* 0x000fe2000fffe0ff */
[----:B0-----:R-:W-:Y:S01]  /*0100*/  IMAD R15, R15, R6, UR4 ;  /* 0x000000040f0f7e24 */ /* 0x001fe2000f8e0206 */
[----:B------:R-:W-:-:S04]  /*0110*/  UIADD3 UR4, UPT, UPT, UR6, 0x3c0, URZ ;  /* 0x000003c006047890 */ /* 0x000fc8000fffe0ff */
[----:B-1----:R-:W-:Y:S01]  /*0120*/  LEA R15, R15, R0, 0x2 ;  /* 0x000000000f0f7211 */ /* 0x002fe200078e10ff */
[----:B---3--:R-:W-:Y:S02]  /*0130*/  ULEA UR4, UR7, UR4, 0x18 ;  /* 0x0000000407047291 */ /* 0x008fe4000f8ec0ff */
[----:B------:R-:W-:-:S04]  /*0140*/  ULEA UR5, UR7, UR5, 0x18 ;  /* 0x0000000507057291 */ /* 0x000fc8000f8ec0ff */
[C---:B------:R-:W-:Y:S02]  /*0150*/  LEA R5, R0.reuse, UR4, 0x2 ;  /* 0x0000000400057c11 */ /* 0x040fe4000f8e10ff */
[----:B------:R-:W-:Y:S02]  /*0160*/  LEA R13, R0, UR5, 0x2 ;  /* 0x00000005000d7c11 */ /* 0x000fe4000f8e10ff */
[----:B--2---:R-:W-:-:S04]  /*0170*/  ISETP.GE.AND P0, PT, R15, R2, PT ;  /* 0x000000020f00720c */ /* 0x004fc80003f06270 */
[----:B------:R-:W-:-:S13]  /*0180*/  ISETP.LT.U32.AND P0, PT, R0, 0x4, !P0 ;  /* 0x000000040000780c */ /* 0x000fda0004701070 */
[----:B----4-:R-:W-:Y:S05]  /*0190*/  @!P0 BRA `(.L_x_1) ;  /* 0x0000000800ac8947 */ /* 0x010fea0003800000 */
[----:B-----5:R-:W-:-:S13]  /*01a0*/  ISETP.GE.AND P1, PT, R18, 0x1, PT ;  /* 0x000000011200780c */ /* 0x020fda0003f26270 */
[----:B------:R-:W-:Y:S05]  /*01b0*/  @!P1 BRA `(.L_x_2) ;  /* 0x0000000400a49947 */ /* 0x000fea0003800000 */
[C---:B------:R-:W-:Y:S01]  /*01c0*/  ISETP.GE.U32.AND P1, PT, R18.reuse, 0x10, PT ;  /* 0x000000101200780c */ /* 0x040fe20003f26070 */
[----:B------:R-:W-:Y:S01]  /*01d0*/  ULEA UR4, UR7, UR6, 0x18 ;  /* 0x0000000607047291 */ /* 0x000fe2000f8ec0ff */
[C---:B------:R-:W-:Y:S01]  /*01e0*/  LOP3.LUT R22, R18.reuse, 0xf, RZ, 0xc0, !PT ;  /* 0x0000000f12167812 */ /* 0x040fe200078ec0ff */
[----:B------:R-:W-:Y:S02]  /*01f0*/  HFMA2 R7, -RZ, RZ, 0, 0 ;  /* 0x00000000ff077431 */ /* 0x000fe400000001ff */
[----:B------:R-:W-:Y:S01]  /*0200*/  IMAD R2, R18, R15, RZ ;  /* 0x0000000f12027224 */ /* 0x000fe200078e02ff */
[----:B------:R-:W-:Y:S02]  /*0210*/  ISETP.NE.AND P2, PT, R22, RZ, PT ;  /* 0x000000ff1600720c */ /* 0x000fe40003f45270 */
[----:B------:R-:W-:-:S05]  /*0220*/  LEA R4, R0, UR4, 0x2 ;  /* 0x0000000400047c11 */ /* 0x000fca000f8e10ff */
[----:B------:R-:W-:Y:S06]  /*0230*/  @!P1 BRA `(.L_x_3) ;  /* 0x0000000000a49947 */ /* 0x000fec0003800000 */
[----:B------:R-:W-:Y:S01]  /*0240*/  LOP3.LUT R7, R18, 0x7ffffff0, RZ, 0xc0, !PT ;  /* 0x7ffffff012077812 */ /* 0x000fe200078ec0ff */
[----:B------:R-:W-:-:S07]  /*0250*/  IMAD.MOV.U32 R11, RZ, RZ, RZ ;  /* 0x000000ffff0b7224 */ /* 0x000fce00078e00ff */
.L_x_4:
[----:B0-----:R-:W0:Y:S01]  /*0260*/  LDC.64 R8, c[0x0][0x398] ;  /* 0x0000e600ff087b82 */ /* 0x001e220000000a00 */
[----:B------:R-:W-:-:S05]  /*0270*/  IADD3 R19, PT, PT, R2, R11, RZ ;  /* 0x0000000b02137210 */ /* 0x000fca0007ffe0ff */
[----:B0-----:R-:W-:-:S05]  /*0280*/  IMAD.WIDE R8, R19, 0x4, R8 ;  /* 0x0000000413087825 */ /* 0x001fca00078e0208 */
[----:B------:R-:W2:Y:S04]  /*0290*/  LDG.E R19, desc[UR8][R8.64] ;  /* 0x0000000808137981 */ /* 0x000ea8000c1e1900 */
[----:B------:R-:W3:Y:S04]  /*02a0*/  LDG.E R21, desc[UR8][R8.64+0x4] ;  /* 0x0000040808157981 */ /* 0x000ee8000c1e1900 */
[----:B------:R-:W4:Y:S04]  /*02b0*/  LDG.E R23, desc[UR8][R8.64+0x8] ;  /* 0x0000080808177981 */ /* 0x000f28000c1e1900 */
[----:B------:R-:W5:Y:S04]  /*02c0*/  LDG.E R25, desc[UR8][R8.64+0xc] ;  /* 0x00000c0808197981 */ /* 0x000f68000c1e1900 */
[----:B------:R-:W5:Y:S01]  /*02d0*/  LDG.E R27, desc[UR8][R8.64+0x10] ;  /* 0x00001008081b7981 */ /* 0x000f62000c1e1900 */
[----:B------:R-:W-:-:S03]  /*02e0*/  IMAD R6, R11, 0x10, R4 ;  /* 0x000000100b067824 */ /* 0x000fc600078e0204 */
[----:B------:R-:W5:Y:S04]  /*02f0*/  LDG.E R29, desc[UR8][R8.64+0x14] ;  /* 0x00001408081d7981 */ /* 0x000f68000c1e1900 */
[----:B------:R-:W5:Y:S04]  /*0300*/  LDG.E R10, desc[UR8][R8.64+0x18] ;  /* 0x00001808080a7981 */ /* 0x000f68000c1e1900 */
[----:B------:R-:W5:Y:S04]  /*0310*/  LDG.E R12, desc[UR8][R8.64+0x1c] ;  /* 0x00001c08080c7981 */ /* 0x000f68000c1e1900 */
[----:B------:R-:W5:Y:S04]  /*0320*/  LDG.E R14, desc[UR8][R8.64+0x20] ;  /* 0x00002008080e7981 */ /* 0x000f68000c1e1900 */
[----:B------:R-:W5:Y:S04]  /*0330*/  LDG.E R20, desc[UR8][R8.64+0x24] ;  /* 0x0000240808147981 */ /* 0x000f68000c1e1900 */
[----:B------:R-:W5:Y:S04]  /*0340*/  LDG.E R24, desc[UR8][R8.64+0x28] ;  /* 0x0000280808187981 */ /* 0x000f68000c1e1900 */
[----:B--2---:R0:W-:Y:S04]  /*0350*/  STS [R6], R19 ;  /* 0x0000001306007388 */ /* 0x0041e80000000800 */
[----:B---3--:R1:W-:Y:S04]  /*0360*/  STS [R6+0x10], R21 ;  /* 0x0000101506007388 */ /* 0x0083e80000000800 */
[----:B----4-:R2:W-:Y:S04]  /*0370*/  STS [R6+0x20], R23 ;  /* 0x0000201706007388 */ /* 0x0105e80000000800 */
[----:B-----5:R3:W-:Y:S04]  /*0380*/  STS [R6+0x30], R25 ;  /* 0x0000301906007388 */ /* 0x0207e80000000800 */
[----:B------:R4:W-:Y:S04]  /*0390*/  STS [R6+0x40], R27 ;  /* 0x0000401b06007388 */ /* 0x0009e80000000800 */
[----:B0-----:R-:W5:Y:S04]  /*03a0*/  LDG.E R19, desc[UR8][R8.64+0x2c] ;  /* 0x00002c0808137981 */ /* 0x001f68000c1e1900 */
[----:B-1----:R-:W5:Y:S04]  /*03b0*/  LDG.E R21, desc[UR8][R8.64+0x30] ;  /* 0x0000300808157981 */ /* 0x002f68000c1e1900 */
[----:B--2---:R-:W2:Y:S04]  /*03c0*/  LDG.E R23, desc[UR8][R8.64+0x34] ;  /* 0x0000340808177981 */ /* 0x004ea8000c1e1900 */
[----:B---3--:R-:W3:Y:S04]  /*03d0*/  LDG.E R25, desc[UR8][R8.64+0x38] ;  /* 0x0000380808197981 */ /* 0x008ee8000c1e1900 */
[----:B----4-:R-:W4:Y:S01]  /*03e0*/  LDG.E R27, desc[UR8][R8.64+0x3c] ;  /* 0x00003c08081b7981 */ /* 0x010f22000c1e1900 */
[----:B------:R-:W-:-:S03]  /*03f0*/  IADD3 R11, PT, PT, R11, 0x10, RZ ;  /* 0x000000100b0b7810 */ /* 0x000fc60007ffe0ff */
[----:B------:R0:W-:Y:S04]  /*0400*/  STS [R6+0x50], R29 ;  /* 0x0000501d06007388 */ /* 0x0001e80000000800 */
[----:B------:R0:W-:Y:S04]  /*0410*/  STS [R6+0x60], R10 ;  /* 0x0000600a06007388 */ /* 0x0001e80000000800 */
[----:B------:R0:W-:Y:S04]  /*0420*/  STS [R6+0x70], R12 ;  /* 0x0000700c06007388 */ /* 0x0001e80000000800 */
[----:B------:R0:W-:Y:S04]  /*0430*/  STS [R6+0x80], R14 ;  /* 0x0000800e06007388 */ /* 0x0001e80000000800 */
[----:B------:R0:W-:Y:S04]  /*0440*/  STS [R6+0x90], R20 ;  /* 0x0000901406007388 */ /* 0x0001e80000000800 */
[----:B------:R0:W-:Y:S01]  /*0450*/  STS [R6+0xa0], R24 ;  /* 0x0000a01806007388 */ /* 0x0001e20000000800 */
[----:B------:R-:W-:-:S03]  /*0460*/  ISETP.NE.AND P1, PT, R11, R7, PT ;  /* 0x000000070b00720c */ /* 0x000fc60003f25270 */
[----:B-----5:R0:W-:Y:S04]  /*0470*/  STS [R6+0xb0], R19 ;  /* 0x0000b01306007388 */ /* 0x0201e80000000800 */
[----:B------:R0:W-:Y:S04]  /*0480*/  STS [R6+0xc0], R21 ;  /* 0x0000c01506007388 */ /* 0x0001e80000000800 */
[----:B--2---:R0:W-:Y:S04]  /*0490*/  STS [R6+0xd0], R23 ;  /* 0x0000d01706007388 */ /* 0x0041e80000000800 */
[----:B---3--:R0:W-:Y:S04]  /*04a0*/  STS [R6+0xe0], R25 ;  /* 0x0000e01906007388 */ /* 0x0081e80000000800 */
[----:B----4-:R0:W-:Y:S01]  /*04b0*/  STS [R6+0xf0], R27 ;  /* 0x0000f01b06007388 */ /* 0x0101e20000000800 */
[----:B------:R-:W-:Y:S05]  /*04c0*/  @P1 BRA `(.L_x_4) ;  /* 0xfffffffc00641947 */ /* 0x000fea000383ffff */
.L_x_3:
[----:B------:R-:W-:Y:S05]  /*04d0*/  @!P2 BRA `(.L_x_2) ;  /* 0x0000000000dca947 */ /* 0x000fea0003800000 */
[----:B------:R-:W-:Y:S02]  /*04e0*/  ISETP.GE.U32.AND P1, PT, R22, 0x8, PT ;  /* 0x000000081600780c */ /* 0x000fe40003f26070 */
[----:B0-----:R-:W-:-:S04]  /*04f0*/  LOP3.LUT R19, R18, 0x7, RZ, 0xc0, !PT ;  /* 0x0000000712137812 */ /* 0x001fc800078ec0ff */
[----:B------:R-:W-:-:S07]  /*0500*/  ISETP.NE.AND P2, PT, R19, RZ, PT ;  /* 0x000000ff1300720c */ /* 0x000fce0003f45270 */
[----:B------:R-:W-:Y:S06]  /*0510*/  @!P1 BRA `(.L_x_5) ;  /* 0x0000000000549947 */ /* 0x000fec0003800000 */
[----:B------:R-:W0:Y:S01]  /*0520*/  LDC.64 R8, c[0x0][0x398] ;  /* 0x0000e600ff087b82 */ /* 0x000e220000000a00 */
[----:B------:R-:W-:-:S04]  /*0530*/  IMAD.IADD R11, R2, 0x1, R7 ;  /* 0x00000001020b7824 */ /* 0x000fc800078e0207 */
[----:B0-----:R-:W-:-:S05]  /*0540*/  IMAD.WIDE R8, R11, 0x4, R8 ;  /* 0x000000040b087825 */ /* 0x001fca00078e0208 */
[----:B------:R-:W2:Y:S04]  /*0550*/  LDG.E R6, desc[UR8][R8.64] ;  /* 0x0000000808067981 */ /* 0x000ea8000c1e1900 */
[----:B------:R-:W3:Y:S04]  /*0560*/  LDG.E R10, desc[UR8][R8.64+0x4] ;  /* 0x00000408080a7981 */ /* 0x000ee8000c1e1900 */
[----:B------:R-:W4:Y:S04]  /*0570*/  LDG.E R12, desc[UR8][R8.64+0x8] ;  /* 0x00000808080c7981 */ /* 0x000f28000c1e1900 */
[----:B------:R-:W5:Y:S04]  /*0580*/  LDG.E R14, desc[UR8][R8.64+0xc] ;  /* 0x00000c08080e7981 */ /* 0x000f68000c1e1900 */
[----:B------:R-:W5:Y:S04]  /*0590*/  LDG.E R20, desc[UR8][R8.64+0x10] ;  /* 0x0000100808147981 */ /* 0x000f68000c1e1900 */
[----:B------:R-:W5:Y:S04]  /*05a0*/  LDG.E R22, desc[UR8][R8.64+0x14] ;  /* 0x0000140808167981 */ /* 0x000f68000c1e1900 */
[----:B------:R-:W5:Y:S04]  /*05b0*/  LDG.E R24, desc[UR8][R8.64+0x18] ;  /* 0x0000180808187981 */ /* 0x000f68000c1e1900 */
[----:B------:R-:W5:Y:S01]  /*05c0*/  LDG.E R26, desc[UR8][R8.64+0x1c] ;  /* 0x00001c08081a7981 */ /* 0x000f62000c1e1900 */
[C---:B------:R-:W-:Y:S01]  /*05d0*/  LEA R11, R7.reuse, R4, 0x4 ;  /* 0x00000004070b7211 */ /* 0x040fe200078e20ff */
[----:B------:R-:W-:-:S04]  /*05e0*/  VIADD R7, R7, 0x8 ;  /* 0x0000000807077836 */ /* 0x000fc80000000000 */
[----:B--2---:R0:W-:Y:S04]  /*05f0*/  STS [R11], R6 ;  /* 0x000000060b007388 */ /* 0x0041e80000000800 */
[----:B---3--:R0:W-:Y:S04]  /*0600*/  STS [R11+0x10], R10 ;  /* 0x0000100a0b007388 */ /* 0x0081e80000000800 */
[----:B----4-:R0:W-:Y:S04]  /*0610*/  STS [R11+0x20], R12 ;  /* 0x0000200c0b007388 */ /* 0x0101e80000000800 */
[----:B-----5:R0:W-:Y:S04]  /*0620*/  STS [R11+0x30], R14 ;  /* 0x0000300e0b007388 */ /* 0x0201e80000000800 */
[----:B------:R0:W-:Y:S04]  /*0630*/  STS [R11+0x40], R20 ;  /* 0x000040140b007388 */ /* 0x0001e80000000800 */
[----:B------:R0:W-:Y:S04]  /*0640*/  STS [R11+0x50], R22 ;  /* 0x000050160b007388 */ /* 0x0001e80000000800 */
[----:B------:R0:W-:Y:S04]  /*0650*/  STS [R11+0x60], R24 ;  /* 0x000060180b007388 */ /* 0x0001e80000000800 */
[----:B------:R0:W-:Y:S02]  /*0660*/  STS [R11+0x70], R26 ;  /* 0x0000701a0b007388 */ /* 0x0001e40000000800 */
.L_x_5:
[----:B------:R-:W-:Y:S05]  /*0670*/  @!P2 BRA `(.L_x_2) ;  /* 0x000000000074a947 */ /* 0x000fea0003800000 */
[----:B------:R-:W-:Y:S02]  /*0680*/  ISETP.GE.U32.AND P1, PT, R19, 0x4, PT ;  /* 0x000000041300780c */ /* 0x000fe40003f26070 */
[----:B0-----:R-:W-:-:S04]  /*0690*/  LOP3.LUT R20, R18, 0x3, RZ, 0xc0, !PT ;  /* 0x0000000312147812 */ /* 0x001fc800078ec0ff */
[----:B------:R-:W-:-:S07]  /*06a0*/  ISETP.NE.AND P2, PT, R20, RZ, PT ;  /* 0x000000ff1400720c */ /* 0x000fce0003f45270 */
[----:B------:R-:W-:Y:S06]  /*06b0*/  @!P1 BRA `(.L_x_6) ;  /* 0x0000000000349947 */ /* 0x000fec0003800000 */
[----:B------:R-:W0:Y:S01]  /*06c0*/  LDC.64 R8, c[0x0][0x398] ;  /* 0x0000e600ff087b82 */ /* 0x000e220000000a00 */
[----:B------:R-:W-:-:S05]  /*06d0*/  IADD3 R11, PT, PT, R2, R7, RZ ;  /* 0x00000007020b7210 */ /* 0x000fca0007ffe0ff */
[----:B0-----:R-:W-:-:S05]  /*06e0*/  IMAD.WIDE R8, R11, 0x4, R8 ;  /* 0x000000040b087825 */ /* 0x001fca00078e0208 */
[----:B------:R-:W2:Y:S04]  /*06f0*/  LDG.E R6, desc[UR8][R8.64] ;  /* 0x0000000808067981 */ /* 0x000ea8000c1e1900 */
[----:B------:R-:W3:Y:S04]  /*0700*/  LDG.E R10, desc[UR8][R8.64+0x4] ;  /* 0x00000408080a7981 */ /* 0x000ee8000c1e1900 */
[----:B------:R-:W4:Y:S04]  /*0710*/  LDG.E R12, desc[UR8][R8.64+0x8] ;  /* 0x00000808080c7981 */ /* 0x000f28000c1e1900 */
[----:B------:R-:W5:Y:S01]  /*0720*/  LDG.E R14, desc[UR8][R8.64+0xc] ;  /* 0x00000c08080e7981 */ /* 0x000f62000c1e1900 */
[C---:B------:R-:W-:Y:S01]  /*0730*/  IMAD R11, R7.reuse, 0x10, R4 ;  /* 0x00000010070b7824 */ /* 0x040fe200078e0204 */
[----:B------:R-:W-:-:S04]  /*0740*/  IADD3 R7, PT, PT, R7, 0x4, RZ ;  /* 0x0000000407077810 */ /* 0x000fc80007ffe0ff */
[----:B--2---:R0:W-:Y:S04]  /*0750*/  STS [R11], R6 ;  /* 0x000000060b007388 */ /* 0x0041e80000000800 */
[----:B---3--:R0:W-:Y:S04]  /*0760*/  STS [R11+0x10], R10 ;  /* 0x0000100a0b007388 */ /* 0x0081e80000000800 */
[----:B----4-:R0:W-:Y:S04]  /*0770*/  STS [R11+0x20], R12 ;  /* 0x0000200c0b007388 */ /* 0x0101e80000000800 */
[----:B-----5:R0:W-:Y:S02]  /*0780*/  STS [R11+0x30], R14 ;  /* 0x0000300e0b007388 */ /* 0x0201e40000000800 */
.L_x_6:
[----:B------:R-:W-:Y:S05]  /*0790*/  @!P2 BRA `(.L_x_2) ;  /* 0x00000000002ca947 */ /* 0x000fea0003800000 */
[----:B------:R-:W1:Y:S01]  /*07a0*/  LDC.64 R8, c[0x0][0x398] ;  /* 0x0000e600ff087b82 */ /* 0x000e620000000a00 */
[----:B------:R-:W-:-:S05]  /*07b0*/  UMOV UR4, URZ ;  /* 0x000000ff00047c82 */ /* 0x000fca0008000000 */
.L_x_7:
[----:B0-----:R-:W-:-:S04]  /*07c0*/  IMAD.IADD R11, R2, 0x1, R7 ;  /* 0x00000001020b7824 */ /* 0x001fc800078e0207 */
[----:B-12---:R-:W-:-:S06]  /*07d0*/  IMAD.WIDE R10, R11, 0x4, R8 ;  /* 0x000000040b0a7825 */ /* 0x006fcc00078e0208 */
[----:B------:R-:W2:Y:S01]  /*07e0*/  LDG.E R10, desc[UR8][R10.64] ;  /* 0x000000080a0a7981 */ /* 0x000ea2000c1e1900 */
[C---:B------:R-:W-:Y:S01]  /*07f0*/  LEA R19, R7.reuse, R4, 0x4 ;  /* 0x0000000407137211 */ /* 0x040fe200078e20ff */
[----:B------:R-:W-:Y:S01]  /*0800*/  UIADD3 UR4, UPT, UPT, UR4, 0x1, URZ ;  /* 0x0000000104047890 */ /* 0x000fe2000fffe0ff */
[----:B------:R-:W-:-:S05]  /*0810*/  VIADD R7, R7, 0x1 ;  /* 0x0000000107077836 */ /* 0x000fca0000000000 */
[----:B------:R-:W-:Y:S01]  /*0820*/  ISETP.NE.AND P1, PT, R20, UR4, PT ;  /* 0x0000000414007c0c */ /* 0x000fe2000bf25270 */
[----:B--2---:R2:W-:-:S12]  /*0830*/  STS [R19], R10 ;  /* 0x0000000a13007388 */ /* 0x0045d80000000800 */
[----:B------:R-:W-:Y:S05]  /*0840*/  @P1 BRA `(.L_x_7) ;  /* 0xfffffffc00dc1947 */ /* 0x000fea000383ffff */
.L_x_2:
[C---:B------:R-:W-:Y:S01]  /*0850*/  ISETP.GE.U32.AND P1, PT, R3.reuse, 0x8, PT ;  /* 0x000000080300780c */ /* 0x040fe20003f26070 */
[----:B------:R-:W-:Y:S01]  /*0860*/  HFMA2 R2, -RZ, RZ, 0, 0 ;  /* 0x00000000ff027431 */ /* 0x000fe200000001ff */
[----:B------:R-:W-:-:S04]  /*0870*/  LOP3.LUT R8, R3, 0x7, RZ, 0xc0, !PT ;  /* 0x0000000703087812 */ /* 0x000fc800078ec0ff */
[----:B------:R-:W-:-:S07]  /*0880*/  ISETP.NE.AND P2, PT, R8, RZ, PT ;  /* 0x000000ff0800720c */ /* 0x000fce0003f45270 */
[----:B------:R-:W-:Y:S06]  /*0890*/  @!P1 BRA `(.L_x_8) ;  /* 0x0000000000609947 */ /* 0x000fec0003800000 */
[----:B------:R-:W-:Y:S01]  /*08a0*/  LOP3.LUT R2, R3, 0x7f8, RZ, 0xc0, !PT ;  /* 0x000007f803027812 */ /* 0x000fe200078ec0ff */
[----:B------:R-:W-:Y:S01]  /*08b0*/  IMAD.MOV.U32 R4, RZ, RZ, RZ ;  /* 0x000000ffff047224 */ /* 0x000fe200078e00ff */
[----:B------:R-:W-:-:S07]  /*08c0*/  MOV R9, 0x7f7ff023 ;  /* 0x7f7ff02300097802 */ /* 0x000fce0000000f00 */
.L_x_9:
[C---:B01----:R-:W-:Y:S01]  /*08d0*/  IMAD R6, R4.reuse, 0x10, R5 ;  /* 0x0000001004067824 */ /* 0x043fe200078e0205 */
[C---:B------:R-:W-:Y:S01]  /*08e0*/  LEA R7, R4.reuse, R13, 0x4 ;  /* 0x0000000d04077211 */ /* 0x040fe200078e20ff */
[----:B------:R-:W-:-:S03]  /*08f0*/  VIADD R4, R4, 0x8 ;  /* 0x0000000804047836 */ /* 0x000fc60000000000 */
[----:B------:R1:W-:Y:S02]  /*0900*/  STS [R6], R9 ;  /* 0x0000000906007388 */ /* 0x0003e40000000800 */
[----:B------:R-:W-:Y:S02]  /*0910*/  ISETP.NE.AND P1, PT, R4, R2, PT ;  /* 0x000000020400720c */ /* 0x000fe40003f25270 */
[----:B------:R1:W-:Y:S04]  /*0920*/  STS [R7], RZ ;  /* 0x000000ff07007388 */ /* 0x0003e80000000800 */
[----:B------:R1:W-:Y:S04]  /*0930*/  STS [R6+0x10], R9 ;  /* 0x0000100906007388 */ /* 0x0003e80000000800 */
[----:B------:R1:W-:Y:S04]  /*0940*/  STS [R7+0x10], RZ ;  /* 0x000010ff07007388 */ /* 0x0003e80000000800 */
        /* <DEDUP_REMOVED lines=11> */
[----:B------:R1:W-:Y:S01]  /*0a00*/  STS [R7+0x70], RZ ;  /* 0x000070ff07007388 */ /* 0x0003e20000000800 */
[----:B------:R-:W-:Y:S05]  /*0a10*/  @P1 BRA `(.L_x_9) ;  /* 0xfffffffc00ac1947 */ /* 0x000fea000383ffff */
.L_x_8:
[----:B------:R-:W-:Y:S05]  /*0a20*/  @!P2 BRA `(.L_x_1) ;  /* 0x000000000088a947 */ /* 0x000fea0003800000 */
[----:B------:R-:W-:Y:S02]  /*0a30*/  ISETP.GE.U32.AND P1, PT, R8, 0x4, PT ;  /* 0x000000040800780c */ /* 0x000fe40003f26070 */
[----:B-1----:R-:W-:-:S04]  /*0a40*/  LOP3.LUT R9, R3, 0x3, RZ, 0xc0, !PT ;  /* 0x0000000303097812 */ /* 0x002fc800078ec0ff */
[----:B------:R-:W-:-:S07]  /*0a50*/  ISETP.NE.AND P2, PT, R9, RZ, PT ;  /* 0x000000ff0900720c */ /* 0x000fce0003f45270 */
[----:B------:R-:W-:Y:S06]  /*0a60*/  @!P1 BRA `(.L_x_10) ;  /* 0x0000000000309947 */ /* 0x000fec0003800000 */
[C---:B------:R-:W-:Y:S01]  /*0a70*/  LEA R4, R2.reuse, R5, 0x4 ;  /* 0x0000000502047211 */ /* 0x040fe200078e20ff */
[----:B------:R-:W-:Y:S01]  /*0a80*/  IMAD.MOV.U32 R7, RZ, RZ, 0x7f7ff023 ;  /* 0x7f7ff023ff077424 */ /* 0x000fe200078e00ff */
[C---:B0-----:R-:W-:Y:S01]  /*0a90*/  LEA R6, R2.reuse, R13, 0x4 ;  /* 0x0000000d02067211 */ /* 0x041fe200078e20ff */
[----:B------:R-:W-:-:S03]  /*0aa0*/  VIADD R2, R2, 0x4 ;  /* 0x0000000402027836 */ /* 0x000fc60000000000 */
[----:B------:R1:W-:Y:S04]  /*0ab0*/  STS [R4], R7 ;  /* 0x0000000704007388 */ /* 0x0003e80000000800 */
[----:B------:R1:W-:Y:S04]  /*0ac0*/  STS [R6], RZ ;  /* 0x000000ff06007388 */ /* 0x0003e80000000800 */
[----:B------:R1:W-:Y:S04]  /*0ad0*/  STS [R4+0x10], R7 ;  /* 0x0000100704007388 */ /* 0x0003e80000000800 */
[----:B------:R1:W-:Y:S04]  /*0ae0*/  STS [R6+0x10], RZ ;  /* 0x000010ff06007388 */ /* 0x0003e80000000800 */
[----:B------:R1:W-:Y:S04]  /*0af0*/  STS [R4+0x20], R7 ;  /* 0x0000200704007388 */ /* 0x0003e80000000800 */
[----:B------:R1:W-:Y:S04]  /*0b00*/  STS [R6+0x20], RZ ;  /* 0x000020ff06007388 */ /* 0x0003e80000000800 */
[----:B------:R1:W-:Y:S04]  /*0b10*/  STS [R4+0x30], R7 ;  /* 0x0000300704007388 */ /* 0x0003e80000000800 */
[----:B------:R1:W-:Y:S02]  /*0b20*/  STS [R6+0x30], RZ ;  /* 0x000030ff06007388 */ /* 0x0003e40000000800 */
.L_x_10:
[----:B------:R-:W-:Y:S05]  /*0b30*/  @!P2 BRA `(.L_x_1) ;  /* 0x000000000044a947 */ /* 0x000fea0003800000 */
[----:B-1----:R-:W-:Y:S02]  /*0b40*/  LOP3.LUT R4, R3, 0x1, RZ, 0xc0, !PT ;  /* 0x0000000103047812 */ /* 0x002fe400078ec0ff */
[----:B------:R-:W-:Y:S02]  /*0b50*/  ISETP.NE.AND P1, PT, R9, 0x1, PT ;  /* 0x000000010900780c */ /* 0x000fe40003f25270 */
[----:B------:R-:W-:-:S13]  /*0b60*/  ISETP.NE.U32.AND P2, PT, R4, 0x1, PT ;  /* 0x000000010400780c */ /* 0x000fda0003f45070 */
[----:B------:R-:W-:Y:S01]  /*0b70*/  @!P2 MOV R9, 0x7f7ff023 ;  /* 0x7f7ff0230009a802 */ /* 0x000fe20000000f00 */
[----:B------:R-:W-:Y:S06]  /*0b80*/  @!P1 BRA `(.L_x_11) ;  /* 0x0000000000209947 */ /* 0x000fec0003800000 */
[C---:B------:R-:W-:Y:S01]  /*0b90*/  IMAD R4, R2.reuse, 0x10, R5 ;  /* 0x0000001002047824 */ /* 0x040fe200078e0205 */
[----:B------:R-:W-:Y:S01]  /*0ba0*/  MOV R7, 0x7f7ff023 ;  /* 0x7f7ff02300077802 */ /* 0x000fe20000000f00 */
[C---:B0-----:R-:W-:Y:S01]  /*0bb0*/  IMAD R6, R2.reuse, 0x10, R13 ;  /* 0x0000001002067824 */ /* 0x041fe200078e020d */
[----:B------:R-:W-:-:S03]  /*0bc0*/  IADD3 R2, PT, PT, R2, 0x2, RZ ;  /* 0x0000000202027810 */ /* 0x000fc60007ffe0ff */
[----:B------:R1:W-:Y:S04]  /*0bd0*/  STS [R4], R7 ;  /* 0x0000000704007388 */ /* 0x0003e80000000800 */
[----:B------:R1:W-:Y:S04]  /*0be0*/  STS [R6], RZ ;  /* 0x000000ff06007388 */ /* 0x0003e80000000800 */
[----:B------:R1:W-:Y:S04]  /*0bf0*/  STS [R4+0x10], R7 ;  /* 0x0000100704007388 */ /* 0x0003e80000000800 */
[----:B------:R1:W-:Y:S02]  /*0c00*/  STS [R6+0x10], RZ ;  /* 0x000010ff06007388 */ /* 0x0003e40000000800 */
.L_x_11:
[C---:B-1----:R-:W-:Y:S01]  /*0c10*/  @!P2 IMAD R4, R2.reuse, 0x10, R5 ;  /* 0x000000100204a824 */ /* 0x042fe200078e0205 */
[----:B------:R-:W-:-:S04]  /*0c20*/  @!P2 LEA R2, R2, R13, 0x4 ;  /* 0x0000000d0202a211 */ /* 0x000fc800078e20ff */
[----:B------:R3:W-:Y:S04]  /*0c30*/  @!P2 STS [R4], R9 ;  /* 0x000000090400a388 */ /* 0x0007e80000000800 */
[----:B------:R3:W-:Y:S02]  /*0c40*/  @!P2 STS [R2], RZ ;  /* 0x000000ff0200a388 */ /* 0x0007e40000000800 */
.L_x_1:
[----:B------:R-:W-:Y:S05]  /*0c50*/  BSYNC.RECONVERGENT B0 ;  /* 0x0000000000007941 */ /* 0x000fea0003800200 */
.L_x_0:
[----:B------:R-:W-:Y:S01]  /*0c60*/  BAR.SYNC.DEFER_BLOCKING 0x0 ;  /* 0x0000000000007b1d */ /* 0x000fe20000010000 */
[----:B-----5:R-:W-:-:S05]  /*0c70*/  ISETP.GE.AND P1, PT, R0, R17, PT ;  /* 0x000000110000720c */ /* 0x020fca0003f26270 */
[----:B------:R-:W-:Y:S08]  /*0c80*/  BSSY.RECONVERGENT B1, `(.L_x_12) ;  /* 0x00001a0000017945 */ /* 0x000ff00003800200 */
[----:B------:R-:W-:Y:S05]  /*0c90*/  @P1 BRA `(.L_x_13) ;  /* 0x0000001800781947 */ /* 0x000fea0003800000 */
[----:B------:R-:W-:Y:S01]  /*0ca0*/  ISETP.GE.AND P1, PT, R18, 0x1, PT ;  /* 0x000000011200780c */ /* 0x000fe20003f26270 */
[C---:B------:R-:W-:Y:S02]  /*0cb0*/  IMAD R5, R0.reuse, 0xc, R5 ;  /* 0x0000000c00057824 */ /* 0x040fe400078e0205 */
[----:B0-----:R-:W-:-:S10]  /*0cc0*/  IMAD R14, R0, 0xc, R13 ;  /* 0x0000000c000e7824 */ /* 0x001fd400078e020d */
[----:B------:R-:W-:Y:S05]  /*0cd0*/  @!P1 BRA `(.L_x_14) ;  /* 0x0000000c00c49947 */ /* 0x000fea0003800000 */
[----:B------:R0:W4:Y:S01]  /*0ce0*/  LDS R12, [R5] ;  /* 0x00000000050c7984 */ /* 0x0001220000000800 */
[----:B-1-3--:R-:W-:-:S03]  /*0cf0*/  IMAD.MOV.U32 R4, RZ, RZ, R0 ;  /* 0x000000ffff047224 */ /* 0x00afc600078e0000 */
[----:B------:R0:W1:Y:S04]  /*0d00*/  LDS R7, [R5+0x4] ;  /* 0x0000040005077984 */ /* 0x0000680000000800 */
[----:B------:R0:W3:Y:S04]  /*0d10*/  LDS R6, [R5+0x8] ;  /* 0x0000080005067984 */ /* 0x0000e80000000800 */
[----:B------:R0:W0:Y:S02]  /*0d20*/  LDS R2, [R5+0xc] ;  /* 0x00000c0005027984 */ /* 0x0000240000000800 */
.L_x_20:
[----:B0-----:R-:W5:Y:S02]  /*0d30*/  LDC.64 R8, c[0x0][0x3a0] ;  /* 0x0000e800ff087b82 */ /* 0x001f640000000a00 */
[----:B-----5:R-:W-:-:S05]  /*0d40*/  IMAD.WIDE.U32 R8, R4, 0x4, R8 ;  /* 0x0000000404087825 */ /* 0x020fca00078e0008 */
[----:B0-----:R-:W5:Y:S01]  /*0d50*/  LDG.E R5, desc[UR8][R8.64] ;  /* 0x0000000808057981 */ /* 0x001f62000c1e1900 */
[----:B------:R-:W-:Y:S01]  /*0d60*/  ISETP.GE.U32.AND P2, PT, R18, 0x8, PT ;  /* 0x000000081200780c */ /* 0x000fe20003f46070 */
[----:B------:R-:W-:Y:S01]  /*0d70*/  HFMA2 R21, -RZ, RZ, 0, 0 ;  /* 0x00000000ff157431 */ /* 0x000fe200000001ff */
[----:B------:R-:W-:Y:S01]  /*0d80*/  IADD3 R4, PT, PT, R3, R4, RZ ;  /* 0x0000000403047210 */ /* 0x000fe20007ffe0ff */
[----:B--2---:R-:W-:Y:S01]  /*0d90*/  IMAD.MOV.U32 R19, RZ, RZ, RZ ;  /* 0x000000ffff137224 */ /* 0x004fe200078e00ff */
[----:B------:R-:W-:Y:S01]  /*0da0*/  CS2R R22, SRZ ;  /* 0x0000000000167805 */ /* 0x000fe2000001ff00 */
[----:B------:R-:W-:Y:S01]  /*0db0*/  IMAD.MOV.U32 R25, RZ, RZ, RZ ;  /* 0x000000ffff197224 */ /* 0x000fe200078e00ff */
[----:B------:R-:W-:Y:S02]  /*0dc0*/  ISETP.GE.AND P1, PT, R4, R17, PT ;  /* 0x000000110400720c */ /* 0x000fe40003f26270 */
[----:B-----5:R-:W-:-:S05]  /*0dd0*/  IADD3 R5, PT, PT, R5, -0x1, RZ ;  /* 0xffffffff05057810 */ /* 0x020fca0007ffe0ff */
[----:B------:R-:W-:Y:S06]  /*0de0*/  @!P2 BRA `(.L_x_15) ;  /* 0x000000040078a947 */ /* 0x000fec0003800000 */
[----:B------:R-:W-:Y:S01]  /*0df0*/  IMAD.MOV.U32 R19, RZ, RZ, RZ ;  /* 0x000000ffff137224 */ /* 0x000fe200078e00ff */
[----:B------:R-:W-:-:S07]  /*0e00*/  MOV R23, RZ ;  /* 0x000000ff00177202 */ /* 0x000fce0000000f00 */
.L_x_16:
[----:B------:R-:W0:Y:S01]  /*0e10*/  LDC.64 R26, c[0x0][0x390] ;  /* 0x0000e400ff1a7b82 */ /* 0x000e220000000a00 */
[----:B------:R-:W-:-:S04]  /*0e20*/  IMAD R9, R18, R5, R19 ;  /* 0x0000000512097224 */ /* 0x000fc800078e0213 */
[----:B0-----:R-:W-:-:S05]  /*0e30*/  IMAD.WIDE R26, R9, 0x4, R26 ;  /* 0x00000004091a7825 */ /* 0x001fca00078e021a */
[----:B------:R-:W2:Y:S01]  /*0e40*/  LDG.E R24, desc[UR8][R26.64] ;  /* 0x000000081a187981 */ /* 0x000ea2000c1e1900 */
[----:B------:R-:W0:Y:S01]  /*0e50*/  S2UR UR5, SR_CgaCtaId ;  /* 0x00000000000579c3 */ /* 0x000e220000008800 */
[----:B------:R-:W-:Y:S02]  /*0e60*/  UMOV UR4, 0x400 ;  /* 0x0000040000047882 */ /* 0x000fe40000000000 */
[----:B0-----:R-:W-:-:S06]  /*0e70*/  ULEA UR4, UR5, UR4, 0x18 ;  /* 0x0000000405047291 */ /* 0x001fcc000f8ec0ff */
[----:B------:R-:W-:-:S05]  /*0e80*/  LEA R20, R19, UR4, 0x4 ;  /* 0x0000000413147c11 */ /* 0x000fca000f8e20ff */
[----:B------:R-:W2:Y:S02]  /*0e90*/  LDS.128 R8, [R20] ;  /* 0x0000000014087984 */ /* 0x000ea40000000c00 */
[C---:B--2---:R-:W-:Y:S01]  /*0ea0*/  FADD R8, R24.reuse, -R8 ;  /* 0x8000000818087221 */ /* 0x044fe20000000000 */
[C---:B------:R-:W-:Y:S01]  /*0eb0*/  FADD R9, R24.reuse, -R9 ;  /* 0x8000000918097221 */ /* 0x040fe20000000000 */
[C---:B------:R-:W-:Y:S01]  /*0ec0*/  FADD R10, R24.reuse, -R10 ;  /* 0x8000000a180a7221 */ /* 0x040fe20000000000 */
[----:B------:R-:W-:Y:S02]  /*0ed0*/  FADD R28, R24, -R11 ;  /* 0x8000000b181c7221 */ /* 0x000fe40000000000 */
[----:B------:R-:W2:Y:S01]  /*0ee0*/  LDG.E R24, desc[UR8][R26.64+0x4] ;  /* 0x000004081a187981 */ /* 0x000ea2000c1e1900 */
[----:B------:R-:W-:Y:S01]  /*0ef0*/  FFMA R25, R8, R8, R25 ;  /* 0x0000000808197223 */ /* 0x000fe20000000019 */
[----:B------:R-:W-:Y:S01]  /*0f00*/  FFMA R22, R9, R9, R22 ;  /* 0x0000000909167223 */ /* 0x000fe20000000016 */
[----:B------:R-:W-:Y:S01]  /*0f10*/  FFMA R21, R10, R10, R21 ;  /* 0x0000000a0a157223 */ /* 0x000fe20000000015 */
[----:B------:R-:W-:Y:S01]  /*0f20*/  FFMA R23, R28, R28, R23 ;  /* 0x0000001c1c177223 */ /* 0x000fe20000000017 */
[----:B------:R-:W2:Y:S02]  /*0f30*/  LDS.128 R8, [R20+0x10] ;  /* 0x0000100014087984 */ /* 0x000ea40000000c00 */
[C---:B--2---:R-:W-:Y:S01]  /*0f40*/  FADD R8, R24.reuse, -R8 ;  /* 0x8000000818087221 */ /* 0x044fe20000000000 */
[C---:B------:R-:W-:Y:S01]  /*0f50*/  FADD R9, R24.reuse, -R9 ;  /* 0x8000000918097221 */ /* 0x040fe20000000000 */
[C---:B------:R-:W-:Y:S01]  /*0f60*/  FADD R10, R24.reuse, -R10 ;  /* 0x8000000a180a7221 */ /* 0x040fe20000000000 */
[----:B------:R-:W-:-:S02]  /*0f70*/  FADD R28, R24, -R11 ;  /* 0x8000000b181c7221 */ /* 0x000fc40000000000 */
        /* <DEDUP_REMOVED lines=35> */
[----:B------:R-:W2:Y:S04]  /*11b0*/  LDS.128 R8, [R20+0x50] ;  /* 0x0000500014087984 */ /* 0x000ea80000000c00 */
[----:B------:R-:W5:Y:S01]  /*11c0*/  LDG.E R23, desc[UR8][R26.64+0x1c] ;  /* 0x00001c081a177981 */ /* 0x000f62000c1e1900 */
[C---:B--2---:R-:W-:Y:S01]  /*11d0*/  FADD R8, R24.reuse, -R8 ;  /* 0x8000000818087221 */ /* 0x044fe20000000000 */
[C---:B------:R-:W-:Y:S01]  /*11e0*/  FADD R9, R24.reuse, -R9 ;  /* 0x8000000918097221 */ /* 0x040fe20000000000 */
[C---:B------:R-:W-:Y:S01]  /*11f0*/  FADD R10, R24.reuse, -R10 ;  /* 0x8000000a180a7221 */ /* 0x040fe20000000000 */
[----:B------:R-:W-:Y:S01]  /*1200*/  FADD R11, R24, -R11 ;  /* 0x8000000b180b7221 */ /* 0x000fe20000000000 */
[----:B------:R-:W-:Y:S01]  /*1210*/  FFMA R25, R8, R8, R25 ;  /* 0x0000000808197223 */ /* 0x000fe20000000019 */
[----:B------:R-:W2:Y:S01]  /*1220*/  LDG.E R24, desc[UR8][R26.64+0x18] ;  /* 0x000018081a187981 */ /* 0x000ea2000c1e1900 */
[----:B------:R-:W-:Y:S01]  /*1230*/  FFMA R22, R9, R9, R22 ;  /* 0x0000000909167223 */ /* 0x000fe20000000016 */
[----:B------:R-:W-:Y:S01]  /*1240*/  FFMA R21, R10, R10, R21 ;  /* 0x0000000a0a157223 */ /* 0x000fe20000000015 */
[----:B------:R-:W-:-:S02]  /*1250*/  FFMA R28, R11, R11, R28 ;  /* 0x0000000b0b1c7223 */ /* 0x000fc4000000001c */
[----:B------:R-:W2:Y:S01]  /*1260*/  LDS.128 R8, [R20+0x60] ;  /* 0x0000600014087984 */ /* 0x000ea20000000c00 */
[----:B------:R-:W-:Y:S02]  /*1270*/  VIADD R19, R19, 0x8 ;  /* 0x0000000813137836 */ /* 0x000fe40000000000 */
[C---:B--2---:R-:W-:Y:S01]  /*1280*/  FADD R8, R24.reuse, -R8 ;  /* 0x8000000818087221 */ /* 0x044fe20000000000 */
[C---:B------:R-:W-:Y:S01]  /*1290*/  FADD R9, R24.reuse, -R9 ;  /* 0x8000000918097221 */ /* 0x040fe20000000000 */
[C---:B------:R-:W-:Y:S01]  /*12a0*/  FADD R29, R24.reuse, -R10 ;  /* 0x8000000a181d7221 */ /* 0x040fe20000000000 */
[----:B------:R-:W-:Y:S01]  /*12b0*/  FADD R24, R24, -R11 ;  /* 0x8000000b18187221 */ /* 0x000fe20000000000 */
[----:B------:R-:W-:Y:S01]  /*12c0*/  FFMA R25, R8, R8, R25 ;  /* 0x0000000808197223 */ /* 0x000fe20000000019 */
[----:B------:R-:W-:Y:S02]  /*12d0*/  FFMA R22, R9, R9, R22 ;  /* 0x0000000909167223 */ /* 0x000fe40000000016 */
[----:B------:R-:W5:Y:S01]  /*12e0*/  LDS.128 R8, [R20+0x70] ;  /* 0x0000700014087984 */ /* 0x000f620000000c00 */
[----:B------:R-:W-:Y:S01]  /*12f0*/  FFMA R28, R24, R24, R28 ;  /* 0x00000018181c7223 */ /* 0x000fe2000000001c */
[----:B------:R-:W-:-:S04]  /*1300*/  LOP3.LUT R24, R18, 0x7ffffff8, RZ, 0xc0, !PT ;  /* 0x7ffffff812187812 */ /* 0x000fc800078ec0ff */
[----:B------:R-:W-:Y:S01]  /*1310*/  ISETP.NE.AND P2, PT, R19, R24, PT ;  /* 0x000000181300720c */ /* 0x000fe20003f45270 */
[----:B------:R-:W-:Y:S01]  /*1320*/  FFMA R21, R29, R29, R21 ;  /* 0x0000001d1d157223 */ /* 0x000fe20000000015 */
[C---:B-----5:R-:W-:Y:S01]  /*1330*/  FADD R8, R23.reuse, -R8 ;  /* 0x8000000817087221 */ /* 0x060fe20000000000 */
[C---:B------:R-:W-:Y:S01]  /*1340*/  FADD R9, R23.reuse, -R9 ;  /* 0x8000000917097221 */ /* 0x040fe20000000000 */
[C---:B------:R-:W-:Y:S01]  /*1350*/  FADD R10, R23.reuse, -R10 ;  /* 0x8000000a170a7221 */ /* 0x040fe20000000000 */
[----:B------:R-:W-:Y:S01]  /*1360*/  FADD R11, R23, -R11 ;  /* 0x8000000b170b7221 */ /* 0x000fe20000000000 */
[----:B------:R-:W-:Y:S01]  /*1370*/  FFMA R25, R8, R8, R25 ;  /* 0x0000000808197223 */ /* 0x000fe20000000019 */
[----:B------:R-:W-:Y:S01]  /*1380*/  FFMA R22, R9, R9, R22 ;  /* 0x0000000909167223 */ /* 0x000fe20000000016 */
[----:B------:R-:W-:Y:S01]  /*1390*/  FFMA R21, R10, R10, R21 ;  /* 0x0000000a0a157223 */ /* 0x000fe20000000015 */
[----:B------:R-:W-:-:S04]  /*13a0*/  FFMA R23, R11, R11, R28 ;  /* 0x0000000b0b177223 */ /* 0x000fc8000000001c */
[----:B------:R-:W-:Y:S05]  /*13b0*/  @P2 BRA `(.L_x_16) ;  /* 0xfffffff800942947 */ /* 0x000fea000383ffff */
[----:B------:R-:W-:-:S07]  /*13c0*/  MOV R19, R24 ;  /* 0x0000001800137202 */ /* 0x000fce0000000f00 */
.L_x_15:
[----:B------:R-:W-:-:S04]  /*13d0*/  LOP3.LUT R8, R18, 0x7, RZ, 0xc0, !PT ;  /* 0x0000000712087812 */ /* 0x000fc800078ec0ff */
[----:B------:R-:W-:-:S13]  /*13e0*/  ISETP.NE.AND P2, PT, R8, RZ, PT ;  /* 0x000000ff0800720c */ /* 0x000fda0003f45270 */
[----:B------:R-:W-:Y:S05]  /*13f0*/  @!P2 BRA `(.L_x_17) ;  /* 0x00000004009ca947 */ /* 0x000fea0003800000 */
[----:B------:R-:W-:-:S05]  /*1400*/  VIADD R8, R8, 0xffffffff ;  /* 0xffffffff08087836 */ /* 0x000fca0000000000 */
[----:B------:R-:W-:-:S13]  /*1410*/  ISETP.GE.U32.AND P2, PT, R8, 0x3, PT ;  /* 0x000000030800780c */ /* 0x000fda0003f46070 */
[----:B------:R-:W-:Y:S05]  /*1420*/  @!P2 BRA `(.L_x_18) ;  /* 0x0000000000c0a947 */ /* 0x000fea0003800000 */
        /* <DEDUP_REMOVED lines=30> */
[----:B------:R-:W-:Y:S01]  /*1610*/  IADD3 R19, PT, PT, R19, 0x4, RZ ;  /* 0x0000000413137810 */ /* 0x000fe20007ffe0ff */
        /* <DEDUP_REMOVED lines=16> */
[----:B------:R-:W-:-:S07]  /*1720*/  FFMA R23, R11, R11, R28 ;  /* 0x0000000b0b177223 */ /* 0x000fce000000001c */
.L_x_18:
[----:B------:R-:W-:-:S13]  /*1730*/  LOP3.LUT P2, R8, R18, 0x3, RZ, 0xc0, !PT ;  /* 0x0000000312087812 */ /* 0x000fda000784c0ff */
[----:B------:R-:W-:Y:S05]  /*1740*/  @!P2 BRA `(.L_x_17) ;  /* 0x0000000000c8a947 */ /* 0x000fea0003800000 */
[----:B------:R-:W-:Y:S02]  /*1750*/  ISETP.NE.AND P2, PT, R8, 0x1, PT ;  /* 0x000000010800780c */ /* 0x000fe40003f45270 */
[----:B------:R-:W-:-:S04]  /*1760*/  LOP3.LUT R9, R18, 0x1, RZ, 0xc0, !PT ;  /* 0x0000000112097812 */ /* 0x000fc800078ec0ff */
[----:B------:R-:W-:-:S07]  /*1770*/  ISETP.NE.U32.AND P3, PT, R9, 0x1, PT ;  /* 0x000000010900780c */ /* 0x000fce0003f65070 */
[----:B------:R-:W-:Y:S06]  /*1780*/  @!P2 BRA `(.L_x_19) ;  /* 0x000000000070a947 */ /* 0x000fec0003800000 */
[----:B------:R-:W0:Y:S01]  /*1790*/  LDC.64 R26, c[0x0][0x390] ;  /* 0x0000e400ff1a7b82 */ /* 0x000e220000000a00 */
[----:B------:R-:W-:-:S04]  /*17a0*/  IMAD R9, R18, R5, R19 ;  /* 0x0000000512097224 */ /* 0x000fc800078e0213 */
[----:B0-----:R-:W-:-:S05]  /*17b0*/  IMAD.WIDE R26, R9, 0x4, R26 ;  /* 0x00000004091a7825 */ /* 0x001fca00078e021a */
[----:B------:R-:W2:Y:S04]  /*17c0*/  LDG.E R29, desc[UR8][R26.64] ;  /* 0x000000081a1d7981 */ /* 0x000ea8000c1e1900 */
[----:B------:R-:W5:Y:S01]  /*17d0*/  LDG.E R20, desc[UR8][R26.64+0x4] ;  /* 0x000004081a147981 */ /* 0x000f62000c1e1900 */
[----:B------:R-:W0:Y:S01]  /*17e0*/  S2UR UR5, SR_CgaCtaId ;  /* 0x00000000000579c3 */ /* 0x000e220000008800 */
[----:B------:R-:W-:Y:S02]  /*17f0*/  UMOV UR4, 0x400 ;  /* 0x0000040000047882 */ /* 0x000fe40000000000 */
[----:B0-----:R-:W-:-:S06]  /*1800*/  ULEA UR4, UR5, UR4, 0x18 ;  /* 0x0000000405047291 */ /* 0x001fcc000f8ec0ff */
[C---:B------:R-:W-:Y:S01]  /*1810*/  LEA R28, R19.reuse, UR4, 0x4 ;  /* 0x00000004131c7c11 */ /* 0x040fe2000f8e20ff */
[----:B------:R-:W-:-:S04]  /*1820*/  VIADD R19, R19, 0x2 ;  /* 0x0000000213137836 */ /* 0x000fc80000000000 */
[----:B------:R-:W2:Y:S02]  /*1830*/  LDS.128 R8, [R28] ;  /* 0x000000001c087984 */ /* 0x000ea40000000c00 */
[C---:B--2---:R-:W-:Y:S01]  /*1840*/  FADD R8, R29.reuse, -R8 ;  /* 0x800000081d087221 */ /* 0x044fe20000000000 */
[C---:B------:R-:W-:Y:S01]  /*1850*/  FADD R9, R29.reuse, -R9 ;  /* 0x800000091d097221 */ /* 0x040fe20000000000 */
[C---:B------:R-:W-:Y:S01]  /*1860*/  FADD R24, R29.reuse, -R10 ;  /* 0x8000000a1d187221 */ /* 0x040fe20000000000 */
[----:B------:R-:W-:Y:S01]  /*1870*/  FADD R29, R29, -R11 ;  /* 0x8000000b1d1d7221 */ /* 0x000fe20000000000 */
[----:B------:R-:W-:Y:S01]  /*1880*/  FFMA R25, R8, R8, R25 ;  /* 0x0000000808197223 */ /* 0x000fe20000000019 */
[----:B------:R-:W-:Y:S01]  /*1890*/  FFMA R22, R9, R9, R22 ;  /* 0x0000000909167223 */ /* 0x000fe20000000016 */
[----:B------:R-:W-:Y:S01]  /*18a0*/  FFMA R21, R24, R24, R21 ;  /* 0x0000001818157223 */ /* 0x000fe20000000015 */
[----:B------:R-:W5:Y:S01]  /*18b0*/  LDS.128 R8, [R28+0x10] ;  /* 0x000010001c087984 */ /* 0x000f620000000c00 */
        /* <DEDUP_REMOVED lines=9> */
.L_x_19:
[----:B------:R-:W-:Y:S05]  /*1950*/  @P3 BRA `(.L_x_17) ;  /* 0x0000000000443947 */ /* 0x000fea0003800000 */
[----:B------:R-:W0:Y:S01]  /*1960*/  LDC.64 R8, c[0x0][0x390] ;  /* 0x0000e400ff087b82 */ /* 0x000e220000000a00 */
[----:B------:R-:W-:-:S04]  /*1970*/  IMAD R27, R18, R5, R19 ;  /* 0x00000005121b7224 */ /* 0x000fc800078e0213 */
[----:B0-----:R-:W-:-:S06]  /*1980*/  IMAD.WIDE R26, R27, 0x4, R8 ;  /* 0x000000041b1a7825 */ /* 0x001fcc00078e0208 */
[----:B------:R-:W2:Y:S01]  /*1990*/  LDG.E R26, desc[UR8][R26.64] ;  /* 0x000000081a1a7981 */ /* 0x000ea2000c1e1900 */
[----:B------:R-:W0:Y:S01]  /*19a0*/  S2UR UR5, SR_CgaCtaId ;  /* 0x00000000000579c3 */ /* 0x000e220000008800 */
[----:B------:R-:W-:Y:S02]  /*19b0*/  UMOV UR4, 0x400 ;  /* 0x0000040000047882 */ /* 0x000fe40000000000 */
[----:B0-----:R-:W-:-:S06]  /*19c0*/  ULEA UR4, UR5, UR4, 0x18 ;  /* 0x0000000405047291 */ /* 0x001fcc000f8ec0ff */
[----:B------:R-:W-:-:S06]  /*19d0*/  LEA R8, R19, UR4, 0x4 ;  /* 0x0000000413087c11 */ /* 0x000fcc000f8e20ff */
        /* <DEDUP_REMOVED lines=8> */
[----:B------:R-:W-:-:S07]  /*1a60*/  FFMA R23, R24, R24, R23 ;  /* 0x0000001818177223 */ /* 0x000fce0000000017 */
.L_x_17:
[----:B------:R-:W0:Y:S01]  /*1a70*/  S2UR UR5, SR_CgaCtaId ;  /* 0x00000000000579c3 */ /* 0x000e220000008800 */
[----:B------:R-:W-:Y:S01]  /*1a80*/  UMOV UR4, 0x400 ;  /* 0x0000040000047882 */ /* 0x000fe20000000000 */
[----:B----4-:R-:W-:Y:S01]  /*1a90*/  FSETP.GEU.AND P2, PT, R25, R12, PT ;  /* 0x0000000c1900720b */ /* 0x010fe20003f4e000 */
[----:B------:R-:W-:Y:S01]  /*1aa0*/  UIADD3 UR4, UPT, UPT, UR4, 0x3c0, URZ ;  /* 0x000003c004047890 */ /* 0x000fe2000fffe0ff */
[----:B-1----:R-:W-:Y:S02]  /*1ab0*/  FSETP.GEU.AND P3, PT, R22, R7, PT ;  /* 0x000000071600720b */ /* 0x002fe40003f6e000 */
[----:B---3--:R-:W-:Y:S02]  /*1ac0*/  FSETP.GEU.AND P4, PT, R21, R6, PT ;  /* 0x000000061500720b */ /* 0x008fe40003f8e000 */
[----:B------:R-:W-:-:S07]  /*1ad0*/  FSETP.GEU.AND P5, PT, R23, R2, PT ;  /* 0x000000021700720b */ /* 0x000fce0003fae000 */
[----:B------:R-:W-:Y:S02]  /*1ae0*/  @!P2 MOV R12, R25 ;  /* 0x00000019000ca202 */ /* 0x000fe40000000f00 */
[----:B------:R-:W-:Y:S02]  /*1af0*/  @!P3 IMAD.MOV.U32 R7, RZ, RZ, R22 ;  /* 0x000000ffff07b224 */ /* 0x000fe400078e0016 */
[----:B------:R-:W-:Y:S02]  /*1b00*/  @!P4 MOV R6, R21 ;  /* 0x000000150006c202 */ /* 0x000fe40000000f00 */
[----:B------:R-:W-:Y:S01]  /*1b10*/  @!P5 IMAD.MOV.U32 R2, RZ, RZ, R23 ;  /* 0x000000ffff02d224 */ /* 0x000fe200078e0017 */
[----:B0-----:R-:W-:-:S06]  /*1b20*/  ULEA UR4, UR5, UR4, 0x18 ;  /* 0x0000000405047291 */ /* 0x001fcc000f8ec0ff */
[----:B------:R-:W-:-:S05]  /*1b30*/  LEA R9, R0, UR4, 0x2 ;  /* 0x0000000400097c11 */ /* 0x000fca000f8e10ff */
[----:B------:R-:W-:-:S05]  /*1b40*/  IMAD R8, R0, 0xc, R9 ;  /* 0x0000000c00087824 */ /* 0x000fca00078e0209 */
[----:B------:R0:W-:Y:S04]  /*1b50*/  @!P2 STS [R8], R25 ;  /* 0x000000190800a388 */ /* 0x0001e80000000800 */
[----:B------:R0:W-:Y:S04]  /*1b60*/  @!P2 STS [R14], R5 ;  /* 0x000000050e00a388 */ /* 0x0001e80000000800 */
[----:B------:R0:W-:Y:S04]  /*1b70*/  @!P3 STS [R8+0x4], R22 ;  /* 0x000004160800b388 */ /* 0x0001e80000000800 */
[----:B------:R0:W-:Y:S04]  /*1b80*/  @!P3 STS [R14+0x4], R5 ;  /* 0x000004050e00b388 */ /* 0x0001e80000000800 */
[----:B------:R0:W-:Y:S04]  /*1b90*/  @!P4 STS [R8+0x8], R21 ;  /* 0x000008150800c388 */ /* 0x0001e80000000800 */
[----:B------:R0:W-:Y:S04]  /*1ba0*/  @!P4 STS [R14+0x8], R5 ;  /* 0x000008050e00c388 */ /* 0x0001e80000000800 */
[----:B------:R0:W-:Y:S04]  /*1bb0*/  @!P5 STS [R8+0xc], R23 ;  /* 0x00000c170800d388 */ /* 0x0001e80000000800 */
[----:B------:R0:W-:Y:S01]  /*1bc0*/  @!P5 STS [R14+0xc], R5 ;  /* 0x00000c050e00d388 */ /* 0x0001e20000000800 */
[----:B------:R-:W-:Y:S05]  /*1bd0*/  @!P1 BRA `(.L_x_20) ;  /* 0xfffffff000549947 */ /* 0x000fea000383ffff */
[----:B------:R-:W-:Y:S05]  /*1be0*/  BRA `(.L_x_13) ;  /* 0x0000000800a47947 */ /* 0x000fea0003800000 */
.L_x_14:
[----:B------:R-:W0:Y:S01]  /*1bf0*/  I2F.U32.RP R8, R3 ;  /* 0x0000000300087306 */ /* 0x000e220000209000 */
[----:B---3--:R-:W-:Y:S01]  /*1c00*/  IADD3 R2, PT, PT, R0, R3, RZ ;  /* 0x0000000300027210 */ /* 0x008fe20007ffe0ff */
[----:B------:R-:W3:Y:S01]  /*1c10*/  S2UR UR5, SR_CgaCtaId ;  /* 0x00000000000579c3 */ /* 0x000ee20000008800 */
[----:B------:R-:W-:Y:S01]  /*1c20*/  ISETP.NE.U32.AND P3, PT, R3, RZ, PT ;  /* 0x000000ff0300720c */ /* 0x000fe20003f65070 */
[----:B------:R-:W-:Y:S01]  /*1c30*/  UMOV UR4, 0x400 ;  /* 0x0000040000047882 */ /* 0x000fe20000000000 */
[----:B------:R-:W-:Y:S01]  /*1c40*/  ISETP.GE.U32.AND P1, PT, R2, R17, PT ;  /* 0x000000110200720c */ /* 0x000fe20003f26070 */
[----:B------:R-:W-:Y:S01]  /*1c50*/  UIADD3 UR4, UPT, UPT, UR4, 0x3c0, URZ ;  /* 0x000003c004047890 */ /* 0x000fe2000fffe0ff */
[----:B-1----:R-:W-:Y:S01]  /*1c60*/  VIMNMX.U32 R7, PT, PT, R17, R2, !PT ;  /* 0x0000000211077248 */ /* 0x002fe20007fe0000 */
[----:B------:R-:W-:Y:S01]  /*1c70*/  BSSY.RECONVERGENT B0, `(.L_x_21) ;  /* 0x0000047000007945 */ /* 0x000fe20003800200 */
[----:B--2---:R-:W-:Y:S01]  /*1c80*/  IMAD.MOV.U32 R10, RZ, RZ, R0 ;  /* 0x000000ffff0a7224 */ /* 0x004fe200078e0000 */
[----:B0-----:R-:W0:Y:S01]  /*1c90*/  MUFU.RCP R8, R8 ;  /* 0x0000000800087308 */ /* 0x001e220000001000 */
[----:B---3--:R-:W-:Y:S01]  /*1ca0*/  ULEA UR4, UR5, UR4, 0x18 ;  /* 0x0000000405047291 */ /* 0x008fe2000f8ec0ff */
[----:B0-----:R-:W-:-:S06]  /*1cb0*/  IADD3 R4, PT, PT, R8, 0xffffffe, RZ ;  /* 0x0ffffffe08047810 */ /* 0x001fcc0007ffe0ff */
[----:B------:R0:W1:Y:S02]  /*1cc0*/  F2I.FTZ.U32.TRUNC.NTZ R5, R4 ;  /* 0x0000000400057305 */ /* 0x000064000021f000 */
[----:B0-----:R-:W-:Y:S02]  /*1cd0*/  IMAD.MOV.U32 R4, RZ, RZ, RZ ;  /* 0x000000ffff047224 */ /* 0x001fe400078e00ff */
[----:B-1----:R-:W-:-:S04]  /*1ce0*/  IMAD.MOV R6, RZ, RZ, -R5 ;  /* 0x000000ffff067224 */ /* 0x002fc800078e0a05 */
[----:B------:R-:W-:Y:S01]  /*1cf0*/  IMAD R9, R6, R3, RZ ;  /* 0x0000000306097224 */ /* 0x000fe200078e02ff */
[----:B------:R-:W-:-:S03]  /*1d00*/  SEL R6, RZ, 0x1, P1 ;  /* 0x00000001ff067807 */ /* 0x000fc60000800000 */
[----:B------:R-:W-:Y:S01]  /*1d10*/  IMAD.HI.U32 R5, R5, R9, R4 ;  /* 0x0000000905057227 */ /* 0x000fe200078e0004 */
[----:B------:R-:W-:-:S05]  /*1d20*/  IADD3 R2, PT, PT, R7, -R2, -R6 ;  /* 0x8000000207027210 */ /* 0x000fca0007ffe806 */
[----:B------:R-:W-:-:S05]  /*1d30*/  IMAD.HI.U32 R5, R5, R2, RZ ;  /* 0x0000000205057227 */ /* 0x000fca00078e00ff */
[----:B------:R-:W-:-:S05]  /*1d40*/  IADD3 R4, PT, PT, -R5, RZ, RZ ;  /* 0x000000ff05047210 */ /* 0x000fca0007ffe1ff */
[----:B------:R-:W-:-:S05]  /*1d50*/  IMAD R2, R3, R4, R2 ;  /* 0x0000000403027224 */ /* 0x000fca00078e0202 */
[----:B------:R-:W-:-:S13]  /*1d60*/  ISETP.GE.U32.AND P1, PT, R2, R3, PT ;  /* 0x000000030200720c */ /* 0x000fda0003f26070 */
[----:B------:R-:W-:Y:S01]  /*1d70*/  @P1 IMAD.IADD R2, R2, 0x1, -R3 ;  /* 0x0000000102021824 */ /* 0x000fe200078e0a03 */
[----:B------:R-:W-:-:S04]  /*1d80*/  @P1 IADD3 R5, PT, PT, R5, 0x1, RZ ;  /* 0x0000000105051810 */ /* 0x000fc80007ffe0ff */
[----:B------:R-:W-:-:S13]  /*1d90*/  ISETP.GE.U32.AND P2, PT, R2, R3, PT ;  /* 0x000000030200720c */ /* 0x000fda0003f46070 */
[----:B------:R-:W-:Y:S01]  /*1da0*/  @P2 VIADD R5, R5, 0x1 ;  /* 0x0000000105052836 */ /* 0x000fe20000000000 */
[----:B------:R-:W-:-:S04]  /*1db0*/  @!P3 LOP3.LUT R5, RZ, R3, RZ, 0x33, !PT ;  /* 0x00000003ff05b212 */ /* 0x000fc800078e33ff */
[----:B------:R-:W-:Y:S02]  /*1dc0*/  IADD3 R8, PT, PT, R6, R5, RZ ;  /* 0x0000000506087210 */ /* 0x000fe40007ffe0ff */
[----:B------:R-:W-:Y:S02]  /*1dd0*/  LEA R5, R0, UR4, 0x2 ;  /* 0x0000000400057c11 */ /* 0x000fe4000f8e10ff */
[----:B------:R-:W-:-:S04]  /*1de0*/  LOP3.LUT R2, R8, 0x3, RZ, 0xc0, !PT ;  /* 0x0000000308027812 */ /* 0x000fc800078ec0ff */
[----:B------:R-:W-:Y:S01]  /*1df0*/  ISETP.NE.AND P1, PT, R2, 0x3, PT ;  /* 0x000000030200780c */ /* 0x000fe20003f25270 */
[----:B------:R-:W-:-:S12]  /*1e00*/  IMAD R2, R0, 0xc, R5 ;  /* 0x0000000c00027824 */ /* 0x000fd800078e0205 */
[----:B------:R-:W-:Y:S05]  /*1e10*/  @!P1 BRA `(.L_x_22) ;  /* 0x0000000000b09947 */ /* 0x000fea0003800000 */
[----:B------:R-:W0:Y:S01]  /*1e20*/  LDS R6, [R2+0x4] ;  /* 0x0000040002067984 */ /* 0x000e220000000800 */
[----:B------:R-:W1:Y:S01]  /*1e30*/  LDC.64 R4, c[0x0][0x3a0] ;  /* 0x0000e800ff047b82 */ /* 0x000e620000000a00 */
[----:B------:R-:W-:Y:S02]  /*1e40*/  IMAD.MOV.U32 R12, RZ, RZ, RZ ;  /* 0x000000ffff0c7224 */ /* 0x000fe400078e00ff */
[----:B------:R-:W2:Y:S04]  /*1e50*/  LDS R10, [R2] ;  /* 0x00000000020a7984 */ /* 0x000ea80000000800 */
[----:B------:R-:W3:Y:S04]  /*1e60*/  LDS R9, [R2+0xc] ;  /* 0x00000c0002097984 */ /* 0x000ee80000000800 */
[----:B------:R-:W4:Y:S01]  /*1e70*/  LDS R7, [R2+0x8] ;  /* 0x0000080002077984 */ /* 0x000f220000000800 */
[----:B0-----:R-:W-:-:S02]  /*1e80*/  FSETP.GT.AND P2, PT, R6, RZ, PT ;  /* 0x000000ff0600720b */ /* 0x001fc40003f44000 */
[----:B------:R-:W-:Y:S02]  /*1e90*/  IADD3 R6, PT, PT, R8, 0x1, RZ ;  /* 0x0000000108067810 */ /* 0x000fe40007ffe0ff */
[----:B--2---:R-:W-:Y:S02]  /*1ea0*/  FSETP.GT.AND P1, PT, R10, RZ, PT ;  /* 0x000000ff0a00720b */ /* 0x004fe40003f24000 */
[----:B------:R-:W-:Y:S02]  /*1eb0*/  MOV R10, R0 ;  /* 0x00000000000a7202 */ /* 0x000fe40000000f00 */
[----:B---3--:R-:W-:Y:S02]  /*1ec0*/  FSETP.GT.AND P4, PT, R9, RZ, PT ;  /* 0x000000ff0900720b */ /* 0x008fe40003f84000 */
[----:B------:R-:W-:Y:S02]  /*1ed0*/  LOP3.LUT R9, R6, 0x3, RZ, 0xc0, !PT ;  /* 0x0000000306097812 */ /* 0x000fe400078ec0ff */
[----:B-1--4-:R-:W-:-:S13]  /*1ee0*/  FSETP.GT.AND P3, PT, R7, RZ, PT ;  /* 0x000000ff0700720b */ /* 0x012fda0003f64000 */
.L_x_31:
[----:B------:R-:W-:-:S06]  /*1ef0*/  IMAD.WIDE.U32 R6, R10, 0x4, R4 ;  /* 0x000000040a067825 */ /* 0x000fcc00078e0004 */
[----:B--2---:R-:W2:Y:S01]  /*1f00*/  LDG.E R6, desc[UR8][R6.64] ;  /* 0x0000000806067981 */ /* 0x004ea2000c1e1900 */
[----:B------:R-:W-:Y:S01]  /*1f10*/  VIADD R12, R12, 0x1 ;  /* 0x000000010c0c7836 */ /* 0x000fe20000000000 */
[----:B------:R-:W-:Y:S04]  /*1f20*/  BSSY.RECONVERGENT B2, `(.L_x_23) ;  /* 0x0000007000027945 */ /* 0x000fe80003800200 */
[----:B------:R-:W-:Y:S02]  /*1f30*/  ISETP.NE.AND P5, PT, R12, R9, PT ;  /* 0x000000090c00720c */ /* 0x000fe40003fa5270 */
[----:B0123--:R-:W-:Y:S01]  /*1f40*/  IADD3 R11, PT, PT, R6, -0x1, RZ ;  /* 0xffffffff060b7810 */ /* 0x00ffe20007ffe0ff */
[----:B------:R-:W-:Y:S10]  /*1f50*/  @!P1 BRA `(.L_x_24) ;  /* 0x00000000000c9947 */ /* 0x000ff40003800000 */
[----:B------:R0:W-:Y:S01]  /*1f60*/  STS [R2], RZ ;  /* 0x000000ff02007388 */ /* 0x0001e20000000800 */
[----:B------:R-:W-:-:S03]  /*1f70*/  PLOP3.LUT P1, PT, PT, PT, PT, 0x8, 0x80 ;  /* 0x000000000080781c */ /* 0x000fc60003f2e170 */
[----:B------:R0:W-:Y:S10]  /*1f80*/  STS [R14], R11 ;  /* 0x0000000b0e007388 */ /* 0x0001f40000000800 */
.L_x_24:
[----:B------:R-:W-:Y:S05]  /*1f90*/  BSYNC.RECONVERGENT B2 ;  /* 0x0000000000027941 */ /* 0x000fea0003800200 */
.L_x_23:
[----:B------:R-:W-:Y:S04]  /*1fa0*/  BSSY.RECONVERGENT B2, `(.L_x_25) ;  /* 0x0000005000027945 */ /* 0x000fe80003800200 */
[----:B------:R-:W-:Y:S05]  /*1fb0*/  @!P2 BRA `(.L_x_26) ;  /* 0x00000000000ca947 */ /* 0x000fea0003800000 */
[----:B------:R1:W-:Y:S01]  /*1fc0*/  STS [R2+0x4], RZ ;  /* 0x000004ff02007388 */ /* 0x0003e20000000800 */
[----:B------:R-:W-:-:S03]  /*1fd0*/  PLOP3.LUT P2, PT, PT, PT, PT, 0x8, 0x80 ;  /* 0x000000000080781c */ /* 0x000fc60003f4e170 */
[----:B------:R1:W-:Y:S10]  /*1fe0*/  STS [R14+0x4], R11 ;  /* 0x0000040b0e007388 */ /* 0x0003f40000000800 */
.L_x_26:
[----:B------:R-:W-:Y:S05]  /*1ff0*/  BSYNC.RECONVERGENT B2 ;  /* 0x0000000000027941 */ /* 0x000fea0003800200 */
.L_x_25:
[----:B------:R-:W-:Y:S04]  /*2000*/  BSSY.RECONVERGENT B2, `(.L_x_27) ;  /* 0x0000005000027945 */ /* 0x000fe80003800200 */
[----:B------:R-:W-:Y:S05]  /*2010*/  @!P3 BRA `(.L_x_28) ;  /* 0x00000000000cb947 */ /* 0x000fea0003800000 */
[----:B------:R2:W-:Y:S01]  /*2020*/  STS [R2+0x8], RZ ;  /* 0x000008ff02007388 */ /* 0x0005e20000000800 */
[----:B------:R-:W-:-:S03]  /*2030*/  PLOP3.LUT P3, PT, PT, PT, PT, 0x8, 0x80 ;  /* 0x000000000080781c */ /* 0x000fc60003f6e170 */
[----:B------:R2:W-:Y:S10]  /*2040*/  STS [R14+0x8], R11 ;  /* 0x0000080b0e007388 */ /* 0x0005f40000000800 */
.L_x_28:
[----:B------:R-:W-:Y:S05]  /*2050*/  BSYNC.RECONVERGENT B2 ;  /* 0x0000000000027941 */ /* 0x000fea0003800200 */
.L_x_27:
[----:B------:R-:W-:Y:S04]  /*2060*/  BSSY.RECONVERGENT B2, `(.L_x_29) ;  /* 0x0000005000027945 */ /* 0x000fe80003800200 */
[----:B------:R-:W-:Y:S05]  /*2070*/  @!P4 BRA `(.L_x_30) ;  /* 0x00000000000cc947 */ /* 0x000fea0003800000 */
[----:B------:R3:W-:Y:S01]  /*2080*/  STS [R2+0xc], RZ ;  /* 0x00000cff02007388 */ /* 0x0007e20000000800 */
[----:B------:R-:W-:-:S03]  /*2090*/  PLOP3.LUT P4, PT, PT, PT, PT, 0x8, 0x80 ;  /* 0x000000000080781c */ /* 0x000fc60003f8e170 */
[----:B------:R3:W-:Y:S10]  /*20a0*/  STS [R14+0xc], R11 ;  /* 0x00000c0b0e007388 */ /* 0x0007f40000000800 */
.L_x_30:
[----:B------:R-:W-:Y:S05]  /*20b0*/  BSYNC.RECONVERGENT B2 ;  /* 0x0000000000027941 */ /* 0x000fea0003800200 */
.L_x_29:
[----:B------:R-:W-:Y:S01]  /*20c0*/  IMAD.IADD R10, R3, 0x1, R10 ;  /* 0x00000001030a7824 */ /* 0x000fe200078e020a */
[----:B------:R-:W-:Y:S06]  /*20d0*/  @P5 BRA `(.L_x_31) ;  /* 0xfffffffc00845947 */ /* 0x000fec000383ffff */
.L_x_22:
[----:B------:R-:W-:Y:S05]  /*20e0*/  BSYNC.RECONVERGENT B0 ;  /* 0x0000000000007941 */ /* 0x000fea0003800200 */
.L_x_21:
[----:B------:R-:W-:-:S13]  /*20f0*/  ISETP.GE.U32.AND P1, PT, R8, 0x3, PT ;  /* 0x000000030800780c */ /* 0x000fda0003f26070 */
[----:B------:R-:W-:Y:S05]  /*2100*/  @!P1 BRA `(.L_x_13) ;  /* 0x00000004005c9947 */ /* 0x000fea0003800000 */
[----:B------:R4:W0:Y:S01]  /*2110*/  LDS R20, [R2] ;  /* 0x0000000002147984 */ /* 0x0008220000000800 */
[----:B------:R-:W0:Y:S03]  /*2120*/  LDC.64 R4, c[0x0][0x3a0] ;  /* 0x0000e800ff047b82 */ /* 0x000e260000000a00 */
[----:B------:R4:W0:Y:S04]  /*2130*/  LDS R21, [R2+0x4] ;  /* 0x0000040002157984 */ /* 0x0008280000000800 */
[----:B------:R4:W0:Y:S04]  /*2140*/  LDS R22, [R2+0x8] ;  /* 0x0000080002167984 */ /* 0x0008280000000800 */
[----:B------:R4:W0:Y:S02]  /*2150*/  LDS R12, [R2+0xc] ;  /* 0x00000c00020c7984 */ /* 0x0008240000000800 */
.L_x_32:
[----:B0-----:R-:W-:-:S06]  /*2160*/  IMAD.WIDE.U32 R6, R10, 0x4, R4 ;  /* 0x000000040a067825 */ /* 0x001fcc00078e0004 */
[----:B------:R-:W5:Y:S01]  /*2170*/  LDG.E R6, desc[UR8][R6.64] ;  /* 0x0000000806067981 */ /* 0x000f62000c1e1900 */
[----:B------:R-:W-:-:S05]  /*2180*/  IADD3 R10, PT, PT, R3, R10, RZ ;  /* 0x0000000a030a7210 */ /* 0x000fca0007ffe0ff */
[----:B------:R-:W-:-:S06]  /*2190*/  IMAD.WIDE.U32 R8, R10, 0x4, R4 ;  /* 0x000000040a087825 */ /* 0x000fcc00078e0004 */
[----:B------:R-:W4:Y:S01]  /*21a0*/  LDG.E R8, desc[UR8][R8.64] ;  /* 0x0000000808087981 */ /* 0x000f22000c1e1900 */
[----:B------:R-:W-:-:S04]  /*21b0*/  IMAD.IADD R18, R10, 0x1, R3 ;  /* 0x000000010a127824 */ /* 0x000fc800078e0203 */
[C---:B-123--:R-:W-:Y:S01]  /*21c0*/  IMAD.WIDE.U32 R10, R18.reuse, 0x4, R4 ;  /* 0x00000004120a7825 */ /* 0x04efe200078e0004 */
[----:B------:R-:W-:-:S05]  /*21d0*/  IADD3 R23, PT, PT, R18, R3, RZ ;  /* 0x0000000312177210 */ /* 0x000fca0007ffe0ff */
[----:B------:R-:W2:Y:S01]  /*21e0*/  LDG.E R10, desc[UR8][R10.64] ;  /* 0x000000080a0a7981 */ /* 0x000ea2000c1e1900 */
[----:B------:R-:W-:-:S06]  /*21f0*/  IMAD.WIDE.U32 R18, R23, 0x4, R4 ;  /* 0x0000000417127825 */ /* 0x000fcc00078e0004 */
[----:B------:R-:W3:Y:S01]  /*2200*/  LDG.E R18, desc[UR8][R18.64] ;  /* 0x0000000812127981 */ /* 0x000ee2000c1e1900 */
[----:B------:R-:W-:Y:S02]  /*2210*/  FSETP.GT.AND P5, PT, R20, RZ, PT ;  /* 0x000000ff1400720b */ /* 0x000fe40003fa4000 */
[----:B------:R-:W-:Y:S02]  /*2220*/  FSETP.GT.AND P4, PT, R21, RZ, PT ;  /* 0x000000ff1500720b */ /* 0x000fe40003f84000 */
[----:B------:R-:W-:Y:S02]  /*2230*/  FSETP.GT.AND P2, PT, R22, RZ, PT ;  /* 0x000000ff1600720b */ /* 0x000fe40003f44000 */
[----:B------:R-:W-:-:S07]  /*2240*/  FSETP.GT.AND P3, PT, R12, RZ, PT ;  /* 0x000000ff0c00720b */ /* 0x000fce0003f64000 */
[----:B------:R-:W-:Y:S01]  /*2250*/  @P5 IMAD.MOV.U32 R20, RZ, RZ, RZ ;  /* 0x000000ffff145224 */ /* 0x000fe200078e00ff */
[----:B------:R-:W-:Y:S01]  /*2260*/  @P5 STS [R2], RZ ;  /* 0x000000ff02005388 */ /* 0x000fe20000000800 */
[----:B------:R-:W-:Y:S02]  /*2270*/  @P4 MOV R21, RZ ;  /* 0x000000ff00154202 */ /* 0x000fe40000000f00 */
[----:B------:R-:W-:Y:S02]  /*2280*/  @P2 MOV R22, RZ ;  /* 0x000000ff00162202 */ /* 0x000fe40000000f00 */
[----:B------:R-:W-:Y:S01]  /*2290*/  @P3 IMAD.MOV.U32 R12, RZ, RZ, RZ ;  /* 0x000000ffff0c3224 */ /* 0x000fe200078e00ff */
[----:B------:R-:W-:Y:S02]  /*22a0*/  FSETP.GT.AND P1, PT, R20, RZ, PT ;  /* 0x000000ff1400720b */ /* 0x000fe40003f24000 */
[----:B------:R-:W-:-:S11]  /*22b0*/  FSETP.GT.AND P6, PT, R21, RZ, PT ;  /* 0x000000ff1500720b */ /* 0x000fd60003fc4000 */
[----:B------:R-:W-:Y:S02]  /*22c0*/  @P1 MOV R20, RZ ;  /* 0x000000ff00141202 */ /* 0x000fe40000000f00 */
[----:B------:R-:W-:Y:S02]  /*22d0*/  @P6 IMAD.MOV.U32 R21, RZ, RZ, RZ ;  /* 0x000000ffff156224 */ /* 0x000fe400078e00ff */
[----:B-----5:R-:W-:-:S05]  /*22e0*/  VIADD R7, R6, 0xffffffff ;  /* 0xffffffff06077836 */ /* 0x020fca0000000000 */
[----:B------:R-:W-:Y:S01]  /*22f0*/  @P5 STS [R14], R7 ;  /* 0x000000070e005388 */ /* 0x000fe20000000800 */
[----:B------:R-:W-:-:S03]  /*2300*/  FSETP.GT.AND P5, PT, R22, RZ, PT ;  /* 0x000000ff1600720b */ /* 0x000fc60003fa4000 */
[----:B------:R-:W-:Y:S01]  /*2310*/  @P4 STS [R2+0x4], RZ ;  /* 0x000004ff02004388 */ /* 0x000fe20000000800 */
[----:B----4-:R-:W-:-:S03]  /*2320*/  VIADD R9, R8, 0xffffffff ;  /* 0xffffffff08097836 */ /* 0x010fc60000000000 */
[----:B------:R-:W-:Y:S01]  /*2330*/  @P4 STS [R14+0x4], R7 ;  /* 0x000004070e004388 */ /* 0x000fe20000000800 */
[----:B------:R-:W-:-:S03]  /*2340*/  FSETP.GT.AND P4, PT, R12, RZ, PT ;  /* 0x000000ff0c00720b */ /* 0x000fc60003f84000 */
[----:B------:R-:W-:Y:S02]  /*2350*/  @P2 STS [R2+0x8], RZ ;  /* 0x000008ff02002388 */ /* 0x000fe40000000800 */
[----:B------:R-:W-:Y:S02]  /*2360*/  @P5 MOV R22, RZ ;  /* 0x000000ff00165202 */ /* 0x000fe40000000f00 */
[----:B------:R-:W-:Y:S01]  /*2370*/  @P2 STS [R14+0x8], R7 ;  /* 0x000008070e002388 */ /* 0x000fe20000000800 */
[----:B------:R-:W-:-:S03]  /*2380*/  FSETP.GT.AND P2, PT, R21, RZ, PT ;  /* 0x000000ff1500720b */ /* 0x000fc60003f44000 */
[----:B------:R-:W-:Y:S02]  /*2390*/  @P3 STS [R2+0xc], RZ ;  /* 0x00000cff02003388 */ /* 0x000fe40000000800 */
[----:B------:R-:W-:Y:S02]  /*23a0*/  @P4 MOV R12, RZ ;  /* 0x000000ff000c4202 */ /* 0x000fe40000000f00 */
[----:B------:R2:W-:Y:S01]  /*23b0*/  @P3 STS [R14+0xc], R7 ;  /* 0x00000c070e003388 */ /* 0x0005e20000000800 */
[----:B------:R-:W-:-:S03]  /*23c0*/  FSETP.GT.AND P3, PT, R20, RZ, PT ;  /* 0x000000ff1400720b */ /* 0x000fc60003f64000 */
[----:B------:R-:W-:Y:S02]  /*23d0*/  @P1 STS [R2], RZ ;  /* 0x000000ff02001388 */ /* 0x000fe40000000800 */
[----:B------:R-:W-:Y:S02]  /*23e0*/  @P2 IMAD.MOV.U32 R21, RZ, RZ, RZ ;  /* 0x000000ffff152224 */ /* 0x000fe400078e00ff */
[----:B------:R-:W-:Y:S01]  /*23f0*/  @P1 STS [R14], R9 ;  /* 0x000000090e001388 */ /* 0x000fe20000000800 */
[----:B------:R-:W-:Y:S01]  /*2400*/  FSETP.GT.AND P1, PT, R22, RZ, PT ;  /* 0x000000ff1600720b */ /* 0x000fe20003f24000 */
[----:B--2---:R-:W-:Y:S02]  /*2410*/  VIADD R7, R10, 0xffffffff ;  /* 0xffffffff0a077836 */ /* 0x004fe40000000000 */
[----:B------:R-:W-:Y:S01]  /*2420*/  @P6 STS [R2+0x4], RZ ;  /* 0x000004ff02006388 */ /* 0x000fe20000000800 */
[----:B------:R-:W-:Y:S01]  /*2430*/  IMAD.IADD R10, R23, 0x1, R3 ;  /* 0x00000001170a7824 */ /* 0x000fe200078e0203 */
[----:B------:R-:W-:-:S02]  /*2440*/  @P3 MOV R20, RZ ;  /* 0x000000ff00143202 */ /* 0x000fc40000000f00 */
[----:B------:R-:W-:Y:S01]  /*2450*/  @P6 STS [R14+0x4], R9 ;  /* 0x000004090e006388 */ /* 0x000fe20000000800 */
[----:B------:R-:W-:-:S03]  /*2460*/  FSETP.GT.AND P6, PT, R12, RZ, PT ;  /* 0x000000ff0c00720b */ /* 0x000fc60003fc4000 */
[----:B------:R-:W-:Y:S02]  /*2470*/  @P5 STS [R2+0x8], RZ ;  /* 0x000008ff02005388 */ /* 0x000fe40000000800 */
[----:B------:R-:W-:Y:S02]  /*2480*/  @P1 MOV R22, RZ ;  /* 0x000000ff00161202 */ /* 0x000fe40000000f00 */
[----:B------:R-:W-:Y:S01]  /*2490*/  @P5 STS [R14+0x8], R9 ;  /* 0x000008090e005388 */ /* 0x000fe20000000800 */
[----:B------:R-:W-:-:S03]  /*24a0*/  FSETP.GT.AND P5, PT, R21, RZ, PT ;  /* 0x000000ff1500720b */ /* 0x000fc60003fa4000 */
[----:B------:R-:W-:Y:S02]  /*24b0*/  @P4 STS [R2+0xc], RZ ;  /* 0x00000cff02004388 */ /* 0x000fe40000000800 */
[----:B------:R-:W-:Y:S02]  /*24c0*/  @P6 IMAD.MOV.U32 R12, RZ, RZ, RZ ;  /* 0x000000ffff0c6224 */ /* 0x000fe400078e00ff */
[----:B------:R3:W-:Y:S01]  /*24d0*/  @P4 STS [R14+0xc], R9 ;  /* 0x00000c090e004388 */ /* 0x0007e20000000800 */
[----:B------:R-:W-:-:S03]  /*24e0*/  FSETP.GT.AND P4, PT, R20, RZ, PT ;  /* 0x000000ff1400720b */ /* 0x000fc60003f84000 */
[----:B------:R0:W-:Y:S02]  /*24f0*/  @P3 STS [R2], RZ ;  /* 0x000000ff02003388 */ /* 0x0001e40000000800 */
[----:B------:R-:W-:Y:S02]  /*2500*/  @P5 IMAD.MOV.U32 R21, RZ, RZ, RZ ;  /* 0x000000ffff155224 */ /* 0x000fe400078e00ff */
[----:B------:R0:W-:Y:S01]  /*2510*/  @P3 STS [R14], R7 ;  /* 0x000000070e003388 */ /* 0x0001e20000000800 */
[----:B------:R-:W-:Y:S02]  /*2520*/  FSETP.GT.AND P3, PT, R22, RZ, PT ;  /* 0x000000ff1600720b */ /* 0x000fe40003f64000 */
[----:B---3--:R-:W-:Y:S01]  /*2530*/  IADD3 R9, PT, PT, R18, -0x1, RZ ;  /* 0xffffffff12097810 */ /* 0x008fe20007ffe0ff */
[----:B------:R0:W-:Y:S02]  /*2540*/  @P2 STS [R2+0x4], RZ ;  /* 0x000004ff02002388 */ /* 0x0001e40000000800 */
[----:B------:R-:W-:-:S02]  /*2550*/  @P4 MOV R20, RZ ;  /* 0x000000ff00144202 */ /* 0x000fc40000000f00 */
[----:B------:R0:W-:Y:S01]  /*2560*/  @P2 STS [R14+0x4], R7 ;  /* 0x000004070e002388 */ /* 0x0001e20000000800 */
[----:B------:R-:W-:-:S03]  /*2570*/  FSETP.GT.AND P2, PT, R12, RZ, PT ;  /* 0x000000ff0c00720b */ /* 0x000fc60003f44000 */
[----:B------:R0:W-:Y:S02]  /*2580*/  @P1 STS [R2+0x8], RZ ;  /* 0x000008ff02001388 */ /* 0x0001e40000000800 */
[----:B------:R-:W-:Y:S02]  /*2590*/  @P3 MOV R22, RZ ;  /* 0x000000ff00163202 */ /* 0x000fe40000000f00 */
[----:B------:R0:W-:Y:S01]  /*25a0*/  @P1 STS [R14+0x8], R7 ;  /* 0x000008070e001388 */ /* 0x0001e20000000800 */
[----:B------:R-:W-:-:S03]  /*25b0*/  ISETP.GE.AND P1, PT, R10, R17, PT ;  /* 0x000000110a00720c */ /* 0x000fc60003f26270 */
[----:B------:R0:W-:Y:S02]  /*25c0*/  @P6 STS [R2+0xc], RZ ;  /* 0x00000cff02006388 */ /* 0x0001e40000000800 */
[----:B------:R-:W-:Y:S02]  /*25d0*/  @P2 IMAD.MOV.U32 R12, RZ, RZ, RZ ;  /* 0x000000ffff0c2224 */ /* 0x000fe400078e00ff */
[----:B------:R0:W-:Y:S04]  /*25e0*/  @P6 STS [R14+0xc], R7 ;  /* 0x00000c070e006388 */ /* 0x0001e80000000800 */
[----:B------:R0:W-:Y:S04]  /*25f0*/  @P4 STS [R2], RZ ;  /* 0x000000ff02004388 */ /* 0x0001e80000000800 */
[----:B------:R0:W-:Y:S04]  /*2600*/  @P4 STS [R14], R9 ;  /* 0x000000090e004388 */ /* 0x0001e80000000800 */
[----:B------:R0:W-:Y:S04]  /*2610*/  @P5 STS [R2+0x4], RZ ;  /* 0x000004ff02005388 */ /* 0x0001e80000000800 */
[----:B------:R0:W-:Y:S04]  /*2620*/  @P5 STS [R14+0x4], R9 ;  /* 0x000004090e005388 */ /* 0x0001e80000000800 */
[----:B------:R0:W-:Y:S04]  /*2630*/  @P3 STS [R2+0x8], RZ ;  /* 0x000008ff02003388 */ /* 0x0001e80000000800 */
[----:B------:R0:W-:Y:S04]  /*2640*/  @P3 STS [R14+0x8], R9 ;  /* 0x000008090e003388 */ /* 0x0001e80000000800 */
[----:B------:R0:W-:Y:S04]  /*2650*/  @P2 STS [R2+0xc], RZ ;  /* 0x00000cff02002388 */ /* 0x0001e80000000800 */
[----:B------:R0:W-:Y:S01]  /*2660*/  @P2 STS [R14+0xc], R9 ;  /* 0x00000c090e002388 */ /* 0x0001e20000000800 */
[----:B------:R-:W-:Y:S05]  /*2670*/  @!P1 BRA `(.L_x_32) ;  /* 0xfffffff800b89947 */ /* 0x000fea000383ffff */
.L_x_13:
[----:B------:R-:W-:Y:S05]  /*2680*/  BSYNC.RECONVERGENT B1 ;  /* 0x0000000000017941 */ /* 0x000fea0003800200 */
.L_x_12:
[----:B------:R-:W-:Y:S06]  /*2690*/  BAR.SYNC.DEFER_BLOCKING 0x0 ;  /* 0x0000000000007b1d */ /* 0x000fec0000010000 */
[----:B------:R-:W-:Y:S05]  /*26a0*/  @!P0 EXIT ;  /* 0x000000000000894d */ /* 0x000fea0003800000 */
[----:B------:R-:W-:-:S13]  /*26b0*/  ISETP.GE.AND P0, PT, R16, 0x1, PT ;  /* 0x000000011000780c */ /* 0x000fda0003f06270 */
[----:B------:R-:W-:Y:S05]  /*26c0*/  @!P0 BRA `(.L_x_33) ;  /* 0x0000000800088947 */ /* 0x000fea0003800000 */
[----:B------:R-:W4:Y:S01]  /*26d0*/  S2UR UR5, SR_CgaCtaId ;  /* 0x00000000000579c3 */ /* 0x000f220000008800 */
[----:B------:R-:W-:Y:S01]  /*26e0*/  UMOV UR4, 0x400 ;  /* 0x0000040000047882 */ /* 0x000fe20000000000 */
[----:B-1-3--:R-:W-:Y:S01]  /*26f0*/  HFMA2 R4, -RZ, RZ, 0, 0 ;  /* 0x00000000ff047431 */ /* 0x00afe200000001ff */
[----:B------:R-:W-:Y:S01]  /*2700*/  UIADD3 UR4, UPT, UPT, UR4, 0x3c0, URZ ;  /* 0x000003c004047890 */ /* 0x000fe2000fffe0ff */
[----:B0-----:R-:W-:Y:S02]  /*2710*/  PRMT R5, RZ, 0x7610, R5 ;  /* 0x00007610ff057816 */ /* 0x001fe40000000005 */
[----:B------:R-:W-:Y:S01]  /*2720*/  PRMT R6, RZ, 0x7610, R6 ;  /* 0x00007610ff067816 */ /* 0x000fe20000000006 */
[----:B----4-:R-:W-:-:S06]  /*2730*/  ULEA UR4, UR5, UR4, 0x18 ;  /* 0x0000000405047291 */ /* 0x010fcc000f8ec0ff */
[----:B--2---:R-:W-:-:S05]  /*2740*/  LEA R2, R0, UR4, 0x2 ;  /* 0x0000000400027c11 */ /* 0x004fca000f8e10ff */
[----:B------:R-:W-:-:S07]  /*2750*/  VIADD R7, R2, 0x40 ;  /* 0x0000004002077836 */ /* 0x000fce0000000000 */
.L_x_39:
[----:B------:R-:W-:Y:S01]  /*2760*/  LEA R8, R4, R2, 0x4 ;  /* 0x0000000204087211 */ /* 0x000fe200078e20ff */
[----:B------:R-:W-:Y:S01]  /*2770*/  IMAD.MOV.U32 R18, RZ, RZ, R4 ;  /* 0x000000ffff127224 */ /* 0x000fe200078e0004 */
[----:B------:R-:W-:-:S03]  /*2780*/  ISETP.GT.U32.AND P0, PT, R3, R4, PT ;  /* 0x000000040300720c */ /* 0x000fc60003f04070 */
[----:B------:R0:W1:Y:S10]  /*2790*/  LDS R9, [R8] ;  /* 0x0000000008097984 */ /* 0x0000740000000800 */
[----:B0---4-:R-:W-:Y:S05]  /*27a0*/  @!P0 BRA `(.L_x_34) ;  /* 0x0000000400948947 */ /* 0x011fea0003800000 */
[CC--:B------:R-:W-:Y:S01]  /*27b0*/  IADD3 R10, PT, PT, -R3.reuse, R4.reuse, RZ ;  /* 0x00000004030a7210 */ /* 0x0c0fe20007ffe1ff */
[--C-:B------:R-:W-:Y:S01]  /*27c0*/  IMAD.IADD R12, R3, 0x1, -R4.reuse ;  /* 0x00000001030c7824 */ /* 0x100fe200078e0a04 */
[----:B------:R-:W-:Y:S01]  /*27d0*/  MOV R11, R4 ;  /* 0x00000004000b7202 */ /* 0x000fe20000000f00 */
[----:B------:R-:W-:Y:S01]  /*27e0*/  IMAD.MOV.U32 R18, RZ, RZ, R4 ;  /* 0x000000ffff127224 */ /* 0x000fe200078e0004 */
[----:B------:R-:W-:Y:S02]  /*27f0*/  ISETP.GT.U32.AND P1, PT, R10, -0x8, PT ;  /* 0xfffffff80a00780c */ /* 0x000fe40003f24070 */
[----:B------:R-:W-:Y:S02]  /*2800*/  LOP3.LUT P0, RZ, R12, 0x7, RZ, 0xc0, !PT ;  /* 0x000000070cff7812 */ /* 0x000fe4000780c0ff */
[----:B-1----:R-:W-:-:S09]  /*2810*/  MOV R17, R9 ;  /* 0x0000000900117202 */ /* 0x002fd20000000f00 */
[----:B------:R-:W-:Y:S05]  /*2820*/  @P1 BRA `(.L_x_35) ;  /* 0x0000000000ac1947 */ /* 0x000fea0003800000 */
[----:B------:R-:W-:Y:S01]  /*2830*/  LOP3.LUT R12, R12, 0xfffffff8, RZ, 0xc0, !PT ;  /* 0xfffffff80c0c7812 */ /* 0x000fe200078ec0ff */
[----:B------:R-:W-:Y:S01]  /*2840*/  IMAD R10, R4, 0x10, R7 ;  /* 0x00000010040a7824 */ /* 0x000fe200078e0207 */
[----:B------:R-:W-:Y:S01]  /*2850*/  MOV R11, R4 ;  /* 0x00000004000b7202 */ /* 0x000fe20000000f00 */
[----:B------:R-:W-:Y:S01]  /*2860*/  IMAD.MOV.U32 R18, RZ, RZ, R4 ;  /* 0x000000ffff127224 */ /* 0x000fe200078e0004 */
[----:B------:R-:W-:Y:S01]  /*2870*/  MOV R17, R9 ;  /* 0x0000000900117202 */ /* 0x000fe20000000f00 */
[----:B------:R-:W-:-:S07]  /*2880*/  IMAD.MOV R12, RZ, RZ, -R12 ;  /* 0x000000ffff0c7224 */ /* 0x000fce00078e0a0c */
.L_x_36:
[----:B------:R-:W0:Y:S01]  /*2890*/  LDS R20, [R10+-0x40] ;  /* 0xffffc0000a147984 */ /* 0x000e220000000800 */
[----:B------:R-:W-:-:S03]  /*28a0*/  VIADD R12, R12, 0x8 ;  /* 0x000000080c0c7836 */ /* 0x000fc60000000000 */
[----:B------:R-:W1:Y:S04]  /*28b0*/  LDS R19, [R10+-0x30] ;  /* 0xffffd0000a137984 */ /* 0x000e680000000800 */
[----:B------:R-:W2:Y:S04]  /*28c0*/  LDS R22, [R10+-0x20] ;  /* 0xffffe0000a167984 */ /* 0x000ea80000000800 */
[----:B------:R-:W3:Y:S04]  /*28d0*/  LDS R24, [R10+-0x10] ;  /* 0xfffff0000a187984 */ /* 0x000ee80000000800 */
[----:B------:R-:W4:Y:S04]  /*28e0*/  LDS R26, [R10] ;  /* 0x000000000a1a7984 */ /* 0x000f280000000800 */
[----:B------:R-:W5:Y:S01]  /*28f0*/  LDS R14, [R10+0x10] ;  /* 0x000010000a0e7984 */ /* 0x000f620000000800 */
[----:B0-----:R-:W-:-:S04]  /*2900*/  FSETP.GEU.AND P5, PT, R20, R17, PT ;  /* 0x000000111400720b */ /* 0x001fc80003fae000 */
[----:B------:R-:W-:Y:S02]  /*2910*/  FSEL R20, R20, R17, !P5 ;  /* 0x0000001114147208 */ /* 0x000fe40006800000 */
[----:B------:R-:W0:Y:S01]  /*2920*/  LDS R17, [R10+0x20] ;  /* 0x000020000a117984 */ /* 0x000e220000000800 */
[----:B------:R-:W-:Y:S02]  /*2930*/  SEL R18, R11, R18, !P5 ;  /* 0x000000120b127207 */ /* 0x000fe40006800000 */
[----:B-1----:R-:W-:-:S04]  /*2940*/  FSETP.GEU.AND P6, PT, R19, R20, PT ;  /* 0x000000141300720b */ /* 0x002fc80003fce000 */
[----:B------:R-:W-:Y:S02]  /*2950*/  FSEL R19, R19, R20, !P6 ;  /* 0x0000001413137208 */ /* 0x000fe40007000000 */
[----:B------:R1:W0:Y:S02]  /*2960*/  LDS R20, [R10+0x30] ;  /* 0x000030000a147984 */ /* 0x0002240000000800 */
[----:B--2---:R-:W-:-:S04]  /*2970*/  FSETP.GEU.AND P4, PT, R22, R19, PT ;  /* 0x000000131600720b */ /* 0x004fc80003f8e000 */
[----:B------:R-:W-:Y:S02]  /*2980*/  FSEL R19, R22, R19, !P4 ;  /* 0x0000001316137208 */ /* 0x000fe40006000000 */
[C---:B------:R-:W-:Y:S02]  /*2990*/  @!P6 IADD3 R18, PT, PT, R11.reuse, 0x1, RZ ;  /* 0x000000010b12e810 */ /* 0x040fe40007ffe0ff */
[-C--:B---3--:R-:W-:Y:S02]  /*29a0*/  FSETP.GEU.AND P3, PT, R24, R19.reuse, PT ;  /* 0x000000131800720b */ /* 0x088fe40003f6e000 */
[----:B-1----:R-:W-:Y:S02]  /*29b0*/  IADD3 R10, PT, PT, R10, 0x80, RZ ;  /* 0x000000800a0a7810 */ /* 0x002fe40007ffe0ff */
[----:B------:R-:W-:Y:S01]  /*29c0*/  FSEL R19, R24, R19, !P3 ;  /* 0x0000001318137208 */ /* 0x000fe20005800000 */
[----:B------:R-:W-:-:S03]  /*29d0*/  @!P4 VIADD R18, R11, 0x2 ;  /* 0x000000020b12c836 */ /* 0x000fc60000000000 */
[----:B----4-:R-:W-:-:S04]  /*29e0*/  FSETP.GEU.AND P1, PT, R26, R19, PT ;  /* 0x000000131a00720b */ /* 0x010fc80003f2e000 */
[----:B------:R-:W-:Y:S02]  /*29f0*/  FSEL R19, R26, R19, !P1 ;  /* 0x000000131a137208 */ /* 0x000fe40004800000 */
[----:B------:R-:W-:Y:S02]  /*2a00*/  @!P3 IADD3 R18, PT, PT, R11, 0x3, RZ ;  /* 0x000000030b12b810 */ /* 0x000fe40007ffe0ff */
[----:B-----5:R-:W-:-:S04]  /*2a10*/  FSETP.GEU.AND P2, PT, R14, R19, PT ;  /* 0x000000130e00720b */ /* 0x020fc80003f4e000 */
[----:B------:R-:W-:Y:S01]  /*2a20*/  FSEL R14, R14, R19, !P2 ;  /* 0x000000130e0e7208 */ /* 0x000fe20005000000 */
[----:B------:R-:W-:Y:S01]  /*2a30*/  @!P1 VIADD R18, R11, 0x4 ;  /* 0x000000040b129836 */ /* 0x000fe20000000000 */
[----:B------:R-:W-:Y:S02]  /*2a40*/  ISETP.NE.AND P1, PT, R12, RZ, PT ;  /* 0x000000ff0c00720c */ /* 0x000fe40003f25270 */
[----:B0-----:R-:W-:-:S04]  /*2a50*/  FSETP.GEU.AND P5, PT, R17, R14, PT ;  /* 0x0000000e1100720b */ /* 0x001fc80003fae000 */
[----:B------:R-:W-:Y:S02]  /*2a60*/  FSEL R17, R17, R14, !P5 ;  /* 0x0000000e11117208 */ /* 0x000fe40006800000 */
[----:B------:R-:W-:Y:S02]  /*2a70*/  @!P2 IADD3 R18, PT, PT, R11, 0x5, RZ ;  /* 0x000000050b12a810 */ /* 0x000fe40007ffe0ff */
[----:B------:R-:W-:-:S04]  /*2a80*/  FSETP.GEU.AND P3, PT, R20, R17, PT ;  /* 0x000000111400720b */ /* 0x000fc80003f6e000 */
[----:B------:R-:W-:Y:S02]  /*2a90*/  FSEL R17, R20, R17, !P3 ;  /* 0x0000001114117208 */ /* 0x000fe40005800000 */
[----:B------:R-:W-:-:S07]  /*2aa0*/  @!P5 IADD3 R18, PT, PT, R11, 0x6, RZ ;  /* 0x000000060b12d810 */ /* 0x000fce0007ffe0ff */
[C---:B------:R-:W-:Y:S02]  /*2ab0*/  @!P3 VIADD R18, R11.reuse, 0x7 ;  /* 0x000000070b12b836 */ /* 0x040fe40000000000 */
[----:B------:R-:W-:Y:S01]  /*2ac0*/  VIADD R11, R11, 0x8 ;  /* 0x000000080b0b7836 */ /* 0x000fe20000000000 */
[----:B------:R-:W-:Y:S06]  /*2ad0*/  @P1 BRA `(.L_x_36) ;  /* 0xfffffffc006c1947 */ /* 0x000fec000383ffff */
.L_x_35:
[----:B------:R-:W-:Y:S05]  /*2ae0*/  @!P0 BRA `(.L_x_34) ;  /* 0x0000000000c48947 */ /* 0x000fea0003800000 */
[----:B------:R-:W-:-:S04]  /*2af0*/  IADD3 R10, PT, PT, RZ, -R6, RZ ;  /* 0x80000006ff0a7210 */ /* 0x000fc80007ffe0ff */
[----:B------:R-:W-:-:S05]  /*2b00*/  PRMT R10, R10, 0x7710, RZ ;  /* 0x000077100a0a7816 */ /* 0x000fca00000000ff */
[----:B------:R-:W-:-:S05]  /*2b10*/  IMAD.IADD R10, R10, 0x1, R3 ;  /* 0x000000010a0a7824 */ /* 0x000fca00078e0203 */
[----:B------:R-:W-:-:S04]  /*2b20*/  LOP3.LUT R10, R10, 0x7, RZ, 0xc0, !PT ;  /* 0x000000070a0a7812 */ /* 0x000fc800078ec0ff */
[C---:B------:R-:W-:Y:S02]  /*2b30*/  IADD3 R12, PT, PT, R10.reuse, -0x1, RZ ;  /* 0xffffffff0a0c7810 */ /* 0x040fe40007ffe0ff */
[----:B------:R-:W-:Y:S02]  /*2b40*/  LOP3.LUT P4, RZ, R10, 0x3, RZ, 0xc0, !PT ;  /* 0x000000030aff7812 */ /* 0x000fe4000788c0ff */
[----:B------:R-:W-:-:S13]  /*2b50*/  ISETP.GE.U32.AND P0, PT, R12, 0x3, PT ;  /* 0x000000030c00780c */ /* 0x000fda0003f06070 */
[----:B------:R-:W-:Y:S05]  /*2b60*/  @!P0 BRA `(.L_x_37) ;  /* 0x0000000000488947 */ /* 0x000fea0003800000 */
[----:B------:R-:W-:-:S05]  /*2b70*/  IMAD R10, R11, 0x10, R2 ;  /* 0x000000100b0a7824 */ /* 0x000fca00078e0202 */
[----:B------:R-:W0:Y:S04]  /*2b80*/  LDS R12, [R10] ;  /* 0x000000000a0c7984 */ /* 0x000e280000000800 */
[----:B------:R-:W1:Y:S04]  /*2b90*/  LDS R19, [R10+0x10] ;  /* 0x000010000a137984 */ /* 0x000e680000000800 */
[----:B------:R-:W2:Y:S04]  /*2ba0*/  LDS R21, [R10+0x20] ;  /* 0x000020000a157984 */ /* 0x000ea80000000800 */
[----:B------:R-:W3:Y:S01]  /*2bb0*/  LDS R23, [R10+0x30] ;  /* 0x000030000a177984 */ /* 0x000ee20000000800 */
[----:B0-----:R-:W-:-:S04]  /*2bc0*/  FSETP.GEU.AND P0, PT, R12, R17, PT ;  /* 0x000000110c00720b */ /* 0x001fc80003f0e000 */
[----:B------:R-:W-:Y:S02]  /*2bd0*/  FSEL R12, R12, R17, !P0 ;  /* 0x000000110c0c7208 */ /* 0x000fe40004000000 */
[----:B------:R-:W-:Y:S02]  /*2be0*/  SEL R18, R11, R18, !P0 ;  /* 0x000000120b127207 */ /* 0x000fe40004000000 */
[----:B-1----:R-:W-:-:S04]  /*2bf0*/  FSETP.GEU.AND P1, PT, R19, R12, PT ;  /* 0x0000000c1300720b */ /* 0x002fc80003f2e000 */
[----:B------:R-:W-:-:S04]  /*2c00*/  FSEL R12, R19, R12, !P1 ;  /* 0x0000000c130c7208 */ /* 0x000fc80004800000 */
[----:B--2---:R-:W-:-:S04]  /*2c10*/  FSETP.GEU.AND P2, PT, R21, R12, PT ;  /* 0x0000000c1500720b */ /* 0x004fc80003f4e000 */
[----:B------:R-:W-:Y:S02]  /*2c20*/  FSEL R12, R21, R12, !P2 ;  /* 0x0000000c150c7208 */ /* 0x000fe40005000000 */
[----:B------:R-:W-:Y:S02]  /*2c30*/  @!P1 IADD3 R18, PT, PT, R11, 0x1, RZ ;  /* 0x000000010b129810 */ /* 0x000fe40007ffe0ff */
[----:B---3--:R-:W-:-:S04]  /*2c40*/  FSETP.GEU.AND P3, PT, R23, R12, PT ;  /* 0x0000000c1700720b */ /* 0x008fc80003f6e000 */
[----:B------:R-:W-:Y:S01]  /*2c50*/  FSEL R17, R23, R12, !P3 ;  /* 0x0000000c17117208 */ /* 0x000fe20005800000 */
[----:B------:R-:W-:-:S08]  /*2c60*/  @!P2 VIADD R18, R11, 0x2 ;  /* 0x000000020b12a836 */ /* 0x000fd00000000000 */
[C---:B------:R-:W-:Y:S01]  /*2c70*/  @!P3 IADD3 R18, PT, PT, R11.reuse, 0x3, RZ ;  /* 0x000000030b12b810 */ /* 0x040fe20007ffe0ff */
[----:B------:R-:W-:-:S07]  /*2c80*/  VIADD R11, R11, 0x4 ;  /* 0x000000040b0b7836 */ /* 0x000fce0000000000 */
.L_x_37:
[----:B------:R-:W-:Y:S05]  /*2c90*/  @!P4 BRA `(.L_x_34) ;  /* 0x000000000058c947 */ /* 0x000fea0003800000 */
[----:B------:R-:W-:-:S04]  /*2ca0*/  IADD3 R10, PT, PT, RZ, -R5, RZ ;  /* 0x80000005ff0a7210 */ /* 0x000fc80007ffe0ff */
[----:B------:R-:W-:-:S05]  /*2cb0*/  PRMT R10, R10, 0x7710, RZ ;  /* 0x000077100a0a7816 */ /* 0x000fca00000000ff */
[----:B------:R-:W-:-:S05]  /*2cc0*/  IMAD.IADD R10, R10, 0x1, R3 ;  /* 0x000000010a0a7824 */ /* 0x000fca00078e0203 */
[C---:B------:R-:W-:Y:S02]  /*2cd0*/  LOP3.LUT R12, R10.reuse, 0x3, RZ, 0xc0, !PT ;  /* 0x000000030a0c7812 */ /* 0x040fe400078ec0ff */
[----:B------:R-:W-:Y:S02]  /*2ce0*/  LOP3.LUT R10, R10, 0x1, RZ, 0xc0, !PT ;  /* 0x000000010a0a7812 */ /* 0x000fe400078ec0ff */
[----:B------:R-:W-:Y:S02]  /*2cf0*/  ISETP.NE.AND P0, PT, R12, 0x1, PT ;  /* 0x000000010c00780c */ /* 0x000fe40003f05270 */
[----:B------:R-:W-:-:S11]  /*2d00*/  ISETP.NE.U32.AND P1, PT, R10, 0x1, PT ;  /* 0x000000010a00780c */ /* 0x000fd60003f25070 */
[----:B------:R-:W-:Y:S05]  /*2d10*/  @!P0 BRA `(.L_x_38) ;  /* 0x0000000000288947 */ /* 0x000fea0003800000 */
[----:B------:R-:W-:-:S05]  /*2d20*/  LEA R10, R11, R2, 0x4 ;  /* 0x000000020b0a7211 */ /* 0x000fca00078e20ff */
[----:B------:R-:W0:Y:S04]  /*2d30*/  LDS R12, [R10] ;  /* 0x000000000a0c7984 */ /* 0x000e280000000800 */
[----:B------:R-:W1:Y:S01]  /*2d40*/  LDS R19, [R10+0x10] ;  /* 0x000010000a137984 */ /* 0x000e620000000800 */
[----:B0-----:R-:W-:-:S04]  /*2d50*/  FSETP.GEU.AND P0, PT, R12, R17, PT ;  /* 0x000000110c00720b */ /* 0x001fc80003f0e000 */
[----:B------:R-:W-:Y:S02]  /*2d60*/  FSEL R12, R12, R17, !P0 ;  /* 0x000000110c0c7208 */ /* 0x000fe40004000000 */
[----:B------:R-:W-:Y:S02]  /*2d70*/  SEL R18, R11, R18, !P0 ;  /* 0x000000120b127207 */ /* 0x000fe40004000000 */
[----:B-1----:R-:W-:-:S04]  /*2d80*/  FSETP.GEU.AND P2, PT, R19, R12, PT ;  /* 0x0000000c1300720b */ /* 0x002fc80003f4e000 */
[----:B------:R-:W-:-:S09]  /*2d90*/  FSEL R17, R19, R12, !P2 ;  /* 0x0000000c13117208 */ /* 0x000fd20005000000 */
[C---:B------:R-:W-:Y:S01]  /*2da0*/  @!P2 VIADD R18, R11.reuse, 0x1 ;  /* 0x000000010b12a836 */ /* 0x040fe20000000000 */
[----:B------:R-:W-:-:S07]  /*2db0*/  IADD3 R11, PT, PT, R11, 0x2, RZ ;  /* 0x000000020b0b7810 */ /* 0x000fce0007ffe0ff */
.L_x_38:
[----:B------:R-:W-:-:S06]  /*2dc0*/  @!P1 IMAD R10, R11, 0x10, R2 ;  /* 0x000000100b0a9824 */ /* 0x000fcc00078e0202 */
[----:B------:R-:W0:Y:S02]  /*2dd0*/  @!P1 LDS R10, [R10] ;  /* 0x000000000a0a9984 */ /* 0x000e240000000800 */
[----:B0-----:R-:W-:-:S04]  /*2de0*/  @!P1 FSETP.GEU.AND P0, PT, R10, R17, PT ;  /* 0x000000110a00920b */ /* 0x001fc80003f0e000 */
[----:B------:R-:W-:-:S09]  /*2df0*/  @!P1 SEL R18, R11, R18, !P0 ;  /* 0x000000120b129207 */ /* 0x000fd20004000000 */
.L_x_34:
[----:B------:R-:W-:Y:S01]  /*2e00*/  LEA R10, R18, R2, 0x4 ;  /* 0x00000002120a7211 */ /* 0x000fe200078e20ff */
[----:B------:R-:W-:Y:S01]  /*2e10*/  IMAD R17, R4, 0x10, R13 ;  /* 0x0000001004117824 */ /* 0x000fe200078e020d */
[----:B------:R-:W-:Y:S01]  /*2e20*/  LEA R12, R18, R13, 0x4 ;  /* 0x0000000d120c7211 */ /* 0x000fe200078e20ff */
[----:B------:R-:W-:Y:S01]  /*2e30*/  VIADD R4, R4, 0x1 ;  /* 0x0000000104047836 */ /* 0x000fe20000000000 */
[----:B------:R-:W-:Y:S01]  /*2e40*/  IADD3 R6, PT, PT, R6, 0x1, RZ ;  /* 0x0000000106067810 */ /* 0x000fe20007ffe0ff */
[----:B------:R-:W0:Y:S01]  /*2e50*/  LDS R11, [R10] ;  /* 0x000000000a0b7984 */ /* 0x000e220000000800 */
[----:B------:R-:W-:Y:S02]  /*2e60*/  VIADD R5, R5, 0x1 ;  /* 0x0000000105057836 */ /* 0x000fe40000000000 */
[----:B------:R-:W-:Y:S01]  /*2e70*/  ISETP.NE.AND P0, PT, R4, R16, PT ;  /* 0x000000100400720c */ /* 0x000fe20003f05270 */
[----:B-1----:R-:W-:Y:S04]  /*2e80*/  STS [R10], R9 ;  /* 0x000000090a007388 */ /* 0x002fe80000000800 */
[----:B0-----:R-:W-:Y:S04]  /*2e90*/  STS [R8], R11 ;  /* 0x0000000b08007388 */ /* 0x001fe80000000800 */
[----:B------:R-:W0:Y:S04]  /*2ea0*/  LDS R19, [R17] ;  /* 0x0000000011137984 */ /* 0x000e280000000800 */
[----:B------:R-:W1:Y:S04]  /*2eb0*/  LDS R14, [R12] ;  /* 0x000000000c0e7984 */ /* 0x000e680000000800 */
[----:B0-----:R4:W-:Y:S04]  /*2ec0*/  STS [R12], R19 ;  /* 0x000000130c007388 */ /* 0x0019e80000000800 */
[----:B-1----:R4:W-:Y:S01]  /*2ed0*/  STS [R17], R14 ;  /* 0x0000000e11007388 */ /* 0x0029e20000000800 */
[----:B------:R-:W-:Y:S05]  /*2ee0*/  @P0 BRA `(.L_x_39) ;  /* 0xfffffff8001c0947 */ /* 0x000fea000383ffff */
.L_x_33:
[----:B------:R-:W5:Y:S01]  /*2ef0*/  S2R R3, SR_CgaCtaId ;  /* 0x0000000000037919 */ /* 0x000f620000008800 */
[----:B0123--:R-:W-:Y:S01]  /*2f00*/  MOV R2, 0x400 ;  /* 0x0000040000027802 */ /* 0x00ffe20000000f00 */
[----:B------:R-:W-:Y:S01]  /*2f10*/  BSSY.RECONVERGENT B0, `(.L_x_40) ;  /* 0x0000014000007945 */ /* 0x000fe20003800200 */
[----:B------:R-:W-:Y:S02]  /*2f20*/  ISETP.GE.AND P1, PT, R16, 0x1, PT ;  /* 0x000000011000780c */ /* 0x000fe40003f26270 */
[----:B------:R-:W-:-:S04]  /*2f30*/  IADD3 R2, PT, PT, R2, 0x3c0, RZ ;  /* 0x000003c002027810 */ /* 0x000fc80007ffe0ff */
[----:B-----5:R-:W-:-:S05]  /*2f40*/  LEA R3, R3, R2, 0x18 ;  /* 0x0000000203037211 */ /* 0x020fca00078ec0ff */
[----:B------:R-:W-:-:S05]  /*2f50*/  IMAD R3, R16, 0x10, R3 ;  /* 0x0000001010037824 */ /* 0x000fca00078e0203 */
[----:B------:R-:W-:-:S06]  /*2f60*/  LEA R3, R0, R3, 0x2 ;  /* 0x0000000300037211 */ /* 0x000fcc00078e10ff */
[----:B------:R-:W0:Y:S02]  /*2f70*/  LDS R3, [R3+-0x10] ;  /* 0xfffff00003037984 */ /* 0x000e240000000800 */
[----:B0-----:R-:W-:-:S04]  /*2f80*/  FSETP.GEU.AND P0, PT, R3, RZ, PT ;  /* 0x000000ff0300720b */ /* 0x001fc80003f0e000 */
[----:B------:R-:W-:-:S04]  /*2f90*/  FSEL R2, -R3, R3, !P0 ;  /* 0x0000000303027208 */ /* 0x000fc80004000100 */
[----:B------:R0:W1:Y:S01]  /*2fa0*/  MUFU.RSQ R5, R2 ;  /* 0x0000000200057308 */ /* 0x0000620000001400 */
[----:B------:R-:W-:-:S05]  /*2fb0*/  VIADD R4, R2, 0xf3000000 ;  /* 0xf300000002047836 */ /* 0x000fca0000000000 */
[----:B------:R-:W-:-:S13]  /*2fc0*/  ISETP.GT.U32.AND P0, PT, R4, 0x727fffff, PT ;  /* 0x727fffff0400780c */ /* 0x000fda0003f04070 */
[----:B01----:R-:W-:Y:S05]  /*2fd0*/  @!P0 BRA `(.L_x_41) ;  /* 0x00000000000c8947 */ /* 0x003fea0003800000 */
[----:B------:R-:W-:-:S07]  /*2fe0*/  MOV R8, 0x3000 ;  /* 0x0000300000087802 */ /* 0x000fce0000000f00 */
[----:B----4-:R-:W-:Y:S05]  /*2ff0*/  CALL.REL.NOINC `($__internal_0_$__cuda_sm20_sqrt_rn_f32_slowpath) ;  /* 0x0000000400ac7944 */ /* 0x010fea0003c00000 */
[----:B------:R-:W-:Y:S05]  /*3000*/  BRA `(.L_x_42) ;  /* 0x0000000000107947 */ /* 0x000fea0003800000 */
.L_x_41:
[----:B------:R-:W-:Y:S01]  /*3010*/  FMUL.FTZ R3, R2, R5 ;  /* 0x0000000502037220 */ /* 0x000fe20000410000 */
[----:B------:R-:W-:-:S03]  /*3020*/  FMUL.FTZ R5, R5, 0.5 ;  /* 0x3f00000005057820 */ /* 0x000fc60000410000 */
[----:B------:R-:W-:-:S04]  /*3030*/  FFMA R2, -R3, R3, R2 ;  /* 0x0000000303027223 */ /* 0x000fc80000000102 */
[----:B------:R-:W-:-:S07]  /*3040*/  FFMA R5, R2, R5, R3 ;  /* 0x0000000502057223 */ /* 0x000fce0000000003 */
.L_x_42:
[----:B------:R-:W-:Y:S05]  /*3050*/  BSYNC.RECONVERGENT B0 ;  /* 0x0000000000007941 */ /* 0x000fea0003800200 */
.L_x_40:
[----:B------:R-:W0:Y:S02]  /*3060*/  LDC.64 R2, c[0x0][0x380] ;  /* 0x0000e000ff027b82 */ /* 0x000e240000000a00 */
[----:B0-----:R-:W-:-:S05]  /*3070*/  IMAD.WIDE R2, R15, 0x4, R2 ;  /* 0x000000040f027825 */ /* 0x001fca00078e0202 */
[----:B------:R0:W-:Y:S01]  /*3080*/  STG.E desc[UR8][R2.64], R5 ;  /* 0x0000000502007986 */ /* 0x0001e2000c101908 */
[----:B------:R-:W-:Y:S05]  /*3090*/  @!P1 EXIT ;  /* 0x000000000000994d */ /* 0x000fea0003800000 */
[C---:B------:R-:W-:Y:S01]  /*30a0*/  ISETP.GE.U32.AND P0, PT, R16.reuse, 0x8, PT ;  /* 0x000000081000780c */ /* 0x040fe20003f06070 */
[----:B0-----:R-:W-:Y:S01]  /*30b0*/  HFMA2 R2, -RZ, RZ, 0, 0 ;  /* 0x00000000ff027431 */ /* 0x001fe200000001ff */
[C---:B------:R-:W-:Y:S01]  /*30c0*/  LOP3.LUT R24, R16.reuse, 0x7, RZ, 0xc0, !PT ;  /* 0x0000000710187812 */ /* 0x040fe200078ec0ff */
[----:B------:R-:W-:-:S03]  /*30d0*/  IMAD R15, R16, R15, RZ ;  /* 0x0000000f100f7224 */ /* 0x000fc600078e02ff */
[----:B------:R-:W-:-:S07]  /*30e0*/  ISETP.NE.AND P1, PT, R24, RZ, PT ;  /* 0x000000ff1800720c */ /* 0x000fce0003f25270 */
[----:B------:R-:W-:Y:S06]  /*30f0*/  @!P0 BRA `(.L_x_43) ;  /* 0x0000000000b08947 */ /* 0x000fec0003800000 */
[----:B------:R-:W0:Y:S01]  /*3100*/  S2UR UR7, SR_CgaCtaId ;  /* 0x00000000000779c3 */ /* 0x000e220000008800 */
[----:B------:R-:W1:Y:S01]  /*3110*/  LDCU.64 UR4, c[0x0][0x388] ;  /* 0x00007100ff0477ac */ /* 0x000e620008000a00 */
[----:B------:R-:W-:Y:S01]  /*3120*/  LOP3.LUT R2, R16, 0x7ffffff8, RZ, 0xc0, !PT ;  /* 0x7ffffff810027812 */ /* 0x000fe200078ec0ff */
[----:B------:R-:W-:Y:S01]  /*3130*/  IMAD.MOV.U32 R7, RZ, RZ, R15 ;  /* 0x000000ffff077224 */ /* 0x000fe200078e000f */
[----:B------:R-:W-:Y:S02]  /*3140*/  UMOV UR6, 0x400 ;  /* 0x0000040000067882 */ /* 0x000fe40000000000 */
[----:B------:R-:W-:Y:S02]  /*3150*/  UIADD3 UR6, UPT, UPT, UR6, 0x23c0, URZ ;  /* 0x000023c006067890 */ /* 0x000fe4000fffe0ff */
[----:B-1----:R-:W-:-:S04]  /*3160*/  UIADD3 UR4, UP0, UPT, UR4, 0x10, URZ ;  /* 0x0000001004047890 */ /* 0x002fc8000ff1e0ff */
[----:B------:R-:W-:Y:S02]  /*3170*/  UIADD3.X UR5, UPT, UPT, URZ, UR5, URZ, UP0, !UPT ;  /* 0x00000005ff057290 */ /* 0x000fe400087fe4ff */
[----:B0-----:R-:W-:-:S06]  /*3180*/  ULEA UR6, UR7, UR6, 0x18 ;  /* 0x0000000607067291 */ /* 0x001fcc000f8ec0ff */
[----:B------:R-:W-:Y:S02]  /*3190*/  LEA R13, R0, UR6, 0x2 ;  /* 0x00000006000d7c11 */ /* 0x000fe4000f8e10ff */
[----:B------:R-:W-:-:S03]  /*31a0*/  IADD3 R0, PT, PT, -R2, RZ, RZ ;  /* 0x000000ff02007210 */ /* 0x000fc60007ffe1ff */
[----:B------:R-:W-:-:S07]  /*31b0*/  VIADD R3, R13, 0x40 ;  /* 0x000000400d037836 */ /* 0x000fce0000000000 */
.L_x_44:
[----:B0-----:R-:W0:Y:S01]  /*31c0*/  LDS R6, [R3+-0x40] ;  /* 0xffffc00003067984 */ /* 0x001e220000000800 */
[----:B------:R-:W-:Y:S01]  /*31d0*/  MOV R4, UR4 ;  /* 0x0000000400047c02 */ /* 0x000fe20008000f00 */
[----:B------:R-:W-:Y:S01]  /*31e0*/  IMAD.U32 R5, RZ, RZ, UR5 ;  /* 0x00000005ff057e24 */ /* 0x000fe2000f8e00ff */
[----:B------:R-:W-:Y:S01]  /*31f0*/  IADD3 R0, PT, PT, R0, 0x8, RZ ;  /* 0x0000000800007810 */ /* 0x000fe20007ffe0ff */
[----:B------:R-:W1:Y:S02]  /*3200*/  LDS R8, [R3+-0x30] ;  /* 0xffffd00003087984 */ /* 0x000e640000000800 */
[C---:B------:R-:W-:Y:S01]  /*3210*/  IMAD.WIDE R4, R7.reuse, 0x4, R4 ;  /* 0x0000000407047825 */ /* 0x040fe200078e0204 */
[----:B------:R-:W-:Y:S01]  /*3220*/  ISETP.NE.AND P0, PT, R0, RZ, PT ;  /* 0x000000ff0000720c */ /* 0x000fe20003f05270 */
[----:B------:R-:W2:Y:S01]  /*3230*/  LDS R10, [R3+-0x20] ;  /* 0xffffe000030a7984 */ /* 0x000ea20000000800 */
[----:B------:R-:W-:-:S03]  /*3240*/  IADD3 R7, PT, PT, R7, 0x8, RZ ;  /* 0x0000000807077810 */ /* 0x000fc60007ffe0ff */
[----:B----4-:R-:W3:Y:S04]  /*3250*/  LDS R12, [R3+-0x10] ;  /* 0xfffff000030c7984 */ /* 0x010ee80000000800 */
[----:B------:R-:W4:Y:S04]  /*3260*/  LDS R14, [R3] ;  /* 0x00000000030e7984 */ /* 0x000f280000000800 */
[----:B------:R-:W5:Y:S04]  /*3270*/  LDS R18, [R3+0x10] ;  /* 0x0000100003127984 */ /* 0x000f680000000800 */
[----:B------:R-:W5:Y:S04]  /*3280*/  LDS R20, [R3+0x20] ;  /* 0x0000200003147984 */ /* 0x000f680000000800 */
[----:B------:R0:W5:Y:S02]  /*3290*/  LDS R22, [R3+0x30] ;  /* 0x0000300003167984 */ /* 0x0001640000000800 */
[----:B0-----:R-:W-:Y:S01]  /*32a0*/  VIADD R3, R3, 0x80 ;  /* 0x0000008003037836 */ /* 0x001fe20000000000 */
[----:B------:R-:W-:Y:S01]  /*32b0*/  IADD3 R9, PT, PT, R6, 0x1, RZ ;  /* 0x0000000106097810 */ /* 0x000fe20007ffe0ff */
[----:B-1----:R-:W-:-:S04]  /*32c0*/  VIADD R11, R8, 0x1 ;  /* 0x00000001080b7836 */ /* 0x002fc80000000000 */
[----:B------:R0:W-:Y:S01]  /*32d0*/  STG.E desc[UR8][R4.64+-0x10], R9 ;  /* 0xfffff00904007986 */ /* 0x0001e2000c101908 */
[----:B--2---:R-:W-:-:S03]  /*32e0*/  IADD3 R17, PT, PT, R10, 0x1, RZ ;  /* 0x000000010a117810 */ /* 0x004fc60007ffe0ff */
[----:B------:R0:W-:Y:S01]  /*32f0*/  STG.E desc[UR8][R4.64+-0xc], R11 ;  /* 0xfffff40b04007986 */ /* 0x0001e2000c101908 */
[----:B---3--:R-:W-:-:S03]  /*3300*/  VIADD R19, R12, 0x1 ;  /* 0x000000010c137836 */ /* 0x008fc60000000000 */
[----:B------:R0:W-:Y:S01]  /*3310*/  STG.E desc[UR8][R4.64+-0x8], R17 ;  /* 0xfffff81104007986 */ /* 0x0001e2000c101908 */
[----:B----4-:R-:W-:-:S03]  /*3320*/  IADD3 R21, PT, PT, R14, 0x1, RZ ;  /* 0x000000010e157810 */ /* 0x010fc60007ffe0ff */
[----:B------:R0:W-:Y:S01]  /*3330*/  STG.E desc[UR8][R4.64+-0x4], R19 ;  /* 0xfffffc1304007986 */ /* 0x0001e2000c101908 */
[----:B-----5:R-:W-:-:S03]  /*3340*/  VIADD R23, R18, 0x1 ;  /* 0x0000000112177836 */ /* 0x020fc60000000000 */
[----:B------:R0:W-:Y:S01]  /*3350*/  STG.E desc[UR8][R4.64], R21 ;  /* 0x0000001504007986 */ /* 0x0001e2000c101908 */
[----:B------:R-:W-:-:S03]  /*3360*/  IADD3 R25, PT, PT, R20, 0x1, RZ ;  /* 0x0000000114197810 */ /* 0x000fc60007ffe0ff */
[----:B------:R0:W-:Y:S01]  /*3370*/  STG.E desc[UR8][R4.64+0x4], R23 ;  /* 0x0000041704007986 */ /* 0x0001e2000c101908 */
[----:B------:R-:W-:-:S03]  /*3380*/  VIADD R27, R22, 0x1 ;  /* 0x00000001161b7836 */ /* 0x000fc60000000000 */
[----:B------:R0:W-:Y:S04]  /*3390*/  STG.E desc[UR8][R4.64+0x8], R25 ;  /* 0x0000081904007986 */ /* 0x0001e8000c101908 */
[----:B------:R0:W-:Y:S01]  /*33a0*/  STG.E desc[UR8][R4.64+0xc], R27 ;  /* 0x00000c1b04007986 */ /* 0x0001e2000c101908 */
[----:B------:R-:W-:Y:S05]  /*33b0*/  @P0 BRA `(.L_x_44) ;  /* 0xfffffffc00800947 */ /* 0x000fea000383ffff */
.L_x_43:
[----:B------:R-:W-:Y:S05]  /*33c0*/  @!P1 EXIT ;  /* 0x000000000000994d */ /* 0x000fea0003800000 */
[----:B------:R-:W-:Y:S02]  /*33d0*/  ISETP.GE.U32.AND P0, PT, R24, 0x4, PT ;  /* 0x000000041800780c */ /* 0x000fe40003f06070 */
[----:B----4-:R-:W-:-:S04]  /*33e0*/  LOP3.LUT R12, R16, 0x3, RZ, 0xc0, !PT ;  /* 0x00000003100c7812 */ /* 0x010fc800078ec0ff */
[----:B------:R-:W-:-:S07]  /*33f0*/  ISETP.NE.AND P1, PT, R12, RZ, PT ;  /* 0x000000ff0c00720c */ /* 0x000fce0003f25270 */
[----:B------:R-:W-:Y:S06]  /*3400*/  @!P0 BRA `(.L_x_45) ;  /* 0x0000000000448947 */ /* 0x000fec0003800000 */
[C---:B------:R-:W-:Y:S01]  /*3410*/  IMAD R0, R2.reuse, 0x10, R13 ;  /* 0x0000001002007824 */ /* 0x040fe200078e020d */
[----:B0-----:R-:W0:Y:S01]  /*3420*/  LDC.64 R4, c[0x0][0x388] ;  /* 0x0000e200ff047b82 */ /* 0x001e220000000a00 */
[----:B------:R-:W-:Y:S01]  /*3430*/  IADD3 R7, PT, PT, R15, R2, RZ ;  /* 0x000000020f077210 */ /* 0x000fe20007ffe0ff */
[----:B------:R-:W-:Y:S02]  /*3440*/  VIADD R2, R2, 0x4 ;  /* 0x0000000402027836 */ /* 0x000fe40000000000 */
[----:B------:R-:W1:Y:S04]  /*3450*/  LDS R3, [R0] ;  /* 0x0000000000037984 */ /* 0x000e680000000800 */
[----:B------:R-:W2:Y:S04]  /*3460*/  LDS R6, [R0+0x10] ;  /* 0x0000100000067984 */ /* 0x000ea80000000800 */
[----:B------:R-:W3:Y:S04]  /*3470*/  LDS R8, [R0+0x20] ;  /* 0x0000200000087984 */ /* 0x000ee80000000800 */
[----:B------:R-:W4:Y:S01]  /*3480*/  LDS R10, [R0+0x30] ;  /* 0x00003000000a7984 */ /* 0x000f220000000800 */
[----:B0-----:R-:W-:-:S04]  /*3490*/  IMAD.WIDE R4, R7, 0x4, R4 ;  /* 0x0000000407047825 */ /* 0x001fc800078e0204 */
[----:B-1----:R-:W-:Y:S01]  /*34a0*/  VIADD R3, R3, 0x1 ;  /* 0x0000000103037836 */ /* 0x002fe20000000000 */
[----:B--2---:R-:W-:-:S04]  /*34b0*/  IADD3 R7, PT, PT, R6, 0x1, RZ ;  /* 0x0000000106077810 */ /* 0x004fc80007ffe0ff */
[----:B------:R1:W-:Y:S01]  /*34c0*/  STG.E desc[UR8][R4.64], R3 ;  /* 0x0000000304007986 */ /* 0x0003e2000c101908 */
[----:B---3--:R-:W-:-:S03]  /*34d0*/  VIADD R9, R8, 0x1 ;  /* 0x0000000108097836 */ /* 0x008fc60000000000 */
[----:B------:R1:W-:Y:S01]  /*34e0*/  STG.E desc[UR8][R4.64+0x4], R7 ;  /* 0x0000040704007986 */ /* 0x0003e2000c101908 */
[----:B----4-:R-:W-:-:S03]  /*34f0*/  IADD3 R11, PT, PT, R10, 0x1, RZ ;  /* 0x000000010a0b7810 */ /* 0x010fc60007ffe0ff */
[----:B------:R1:W-:Y:S04]  /*3500*/  STG.E desc[UR8][R4.64+0x8], R9 ;  /* 0x0000080904007986 */ /* 0x0003e8000c101908 */
[----:B------:R1:W-:Y:S02]  /*3510*/  STG.E desc[UR8][R4.64+0xc], R11 ;  /* 0x00000c0b04007986 */ /* 0x0003e4000c101908 */
.L_x_45:
[----:B------:R-:W-:Y:S05]  /*3520*/  @!P1 EXIT ;  /* 0x000000000000994d */ /* 0x000fea0003800000 */
[----:B------:R-:W-:Y:S02]  /*3530*/  ISETP.NE.AND P0, PT, R12, 0x1, PT ;  /* 0x000000010c00780c */ /* 0x000fe40003f05270 */
[----:B------:R-:W-:-:S04]  /*3540*/  LOP3.LUT R16, R16, 0x1, RZ, 0xc0, !PT ;  /* 0x0000000110107812 */ /* 0x000fc800078ec0ff */
[----:B------:R-:W-:-:S07]  /*3550*/  ISETP.NE.U32.AND P1, PT, R16, 0x1, PT ;  /* 0x000000011000780c */ /* 0x000fce0003f25070 */
[----:B------:R-:W-:Y:S06]  /*3560*/  @!P0 BRA `(.L_x_46) ;  /* 0x00000000002c8947 */ /* 0x000fec0003800000 */
[C---:B------:R-:W-:Y:S01]  /*3570*/  LEA R0, R2.reuse, R13, 0x4 ;  /* 0x0000000d02007211 */ /* 0x040fe200078e20ff */
[----:B01----:R-:W0:Y:S01]  /*3580*/  LDC.64 R4, c[0x0][0x388] ;  /* 0x0000e200ff047b82 */ /* 0x003e220000000a00 */
[----:B------:R-:W-:Y:S01]  /*3590*/  IMAD.IADD R7, R15, 0x1, R2 ;  /* 0x000000010f077824 */ /* 0x000fe200078e0202 */
[----:B------:R-:W-:Y:S02]  /*35a0*/  IADD3 R2, PT, PT, R2, 0x2, RZ ;  /* 0x0000000202027810 */ /* 0x000fe40007ffe0ff */
[----:B------:R-:W1:Y:S04]  /*35b0*/  LDS R3, [R0] ;  /* 0x0000000000037984 */ /* 0x000e680000000800 */
[----:B------:R-:W2:Y:S01]  /*35c0*/  LDS R6, [R0+0x10] ;  /* 0x0000100000067984 */ /* 0x000ea20000000800 */
[----:B0-----:R-:W-:Y:S01]  /*35d0*/  IMAD.WIDE R4, R7, 0x4, R4 ;  /* 0x0000000407047825 */ /* 0x001fe200078e0204 */
[----:B-1----:R-:W-:-:S03]  /*35e0*/  IADD3 R3, PT, PT, R3, 0x1, RZ ;  /* 0x0000000103037810 */ /* 0x002fc60007ffe0ff */
[----:B--2---:R-:W-:Y:S02]  /*35f0*/  VIADD R7, R6, 0x1 ;  /* 0x0000000106077836 */ /* 0x004fe40000000000 */
[----:B------:R2:W-:Y:S04]  /*3600*/  STG.E desc[UR8][R4.64], R3 ;  /* 0x0000000304007986 */ /* 0x0005e8000c101908 */
[----:B------:R2:W-:Y:S02]  /*3610*/  STG.E desc[UR8][R4.64+0x4], R7 ;  /* 0x0000040704007986 */ /* 0x0005e4000c101908 */
.L_x_46:
[----:B------:R-:W-:Y:S05]  /*3620*/  @P1 EXIT ;  /* 0x000000000000194d */ /* 0x000fea0003800000 */
[----:B------:R-:W-:Y:S01]  /*3630*/  IMAD R13, R2, 0x10, R13 ;  /* 0x00000010020d7824 */ /* 0x000fe200078e020d */
[----:B012---:R-:W0:Y:S01]  /*3640*/  LDC.64 R4, c[0x0][0x388] ;  /* 0x0000e200ff047b82 */ /* 0x007e220000000a00 */
[----:B------:R-:W-:-:S04]  /*3650*/  IADD3 R3, PT, PT, R15, R2, RZ ;  /* 0x000000020f037210 */ /* 0x000fc80007ffe0ff */
[----:B------:R-:W1:Y:S01]  /*3660*/  LDS R13, [R13] ;  /* 0x000000000d0d7984 */ /* 0x000e620000000800 */
[----:B0-----:R-:W-:-:S04]  /*3670*/  IMAD.WIDE R2, R3, 0x4, R4 ;  /* 0x0000000403027825 */ /* 0x001fc800078e0204 */
[----:B-1----:R-:W-:-:S05]  /*3680*/  VIADD R5, R13, 0x1 ;  /* 0x000000010d057836 */ /* 0x002fca0000000000 */
[----:B------:R-:W-:Y:S01]  /*3690*/  STG.E desc[UR8][R2.64], R5 ;  /* 0x0000000502007986 */ /* 0x000fe2000c101908 */
[----:B------:R-:W-:Y:S05]  /*36a0*/  EXIT ;  /* 0x000000000000794d */ /* 0x000fea0003800000 */
        .weak           $__internal_0_$__cuda_sm20_sqrt_rn_f32_slowpath
        .type           $__internal_0_$__cuda_sm20_sqrt_rn_f32_slowpath,@function
        .size           $__internal_0_$__cuda_sm20_sqrt_rn_f32_slowpath,(.L_x_49 - $__internal_0_$__cuda_sm20_sqrt_rn_f32_slowpath)
$__internal_0_$__cuda_sm20_sqrt_rn_f32_slowpath:
[----:B------:R-:W-:-:S13]  /*36b0*/  LOP3.LUT P0, RZ, R2, 0x7fffffff, RZ, 0xc0, !PT ;  /* 0x7fffffff02ff7812 */ /* 0x000fda000780c0ff */
[----:B------:R-:W-:Y:S01]  /*36c0*/  @!P0 MOV R3, R2 ;  /* 0x0000000200038202 */ /* 0x000fe20000000f00 */
[----:B------:R-:W-:Y:S06]  /*36d0*/  @!P0 BRA `(.L_x_47) ;  /* 0x0000000000408947 */ /* 0x000fec0003800000 */
[----:B------:R-:W-:-:S13]  /*36e0*/  FSETP.GEU.FTZ.AND P0, PT, R2, RZ, PT ;  /* 0x000000ff0200720b */ /* 0x000fda0003f1e000 */
[----:B------:R-:W-:Y:S01]  /*36f0*/  @!P0 IMAD.MOV.U32 R3, RZ, RZ, 0x7fffffff ;  /* 0x7fffffffff038424 */ /* 0x000fe200078e00ff */
[----:B------:R-:W-:Y:S06]  /*3700*/  @!P0 BRA `(.L_x_47) ;  /* 0x0000000000348947 */ /* 0x000fec0003800000 */
[----:B------:R-:W-:-:S13]  /*3710*/  FSETP.GTU.FTZ.AND P0, PT, |R2|, +INF , PT ;  /* 0x7f8000000200780b */ /* 0x000fda0003f1c200 */
[----:B------:R-:W-:Y:S01]  /*3720*/  @P0 FADD.FTZ R3, R2, 1 ;  /* 0x3f80000002030421 */ /* 0x000fe20000010000 */
[----:B------:R-:W-:Y:S06]  /*3730*/  @P0 BRA `(.L_x_47) ;  /* 0x0000000000280947 */ /* 0x000fec0003800000 */
[----:B------:R-:W-:-:S13]  /*3740*/  FSETP.NEU.FTZ.AND P0, PT, |R2|, +INF , PT ;  /* 0x7f8000000200780b */ /* 0x000fda0003f1d200 */
[----:B------:R-:W-:-:S04]  /*3750*/  @P0 FFMA R4, R2, 1.84467440737095516160e+19, RZ ;  /* 0x5f80000002040823 */ /* 0x000fc800000000ff */
[----:B------:R-:W0:Y:S02]  /*3760*/  @P0 MUFU.RSQ R3, R4 ;  /* 0x0000000400030308 */ /* 0x000e240000001400 */
[----:B0-----:R-:W-:Y:S01]  /*3770*/  @P0 FMUL.FTZ R5, R4, R3 ;  /* 0x0000000304050220 */ /* 0x001fe20000410000 */
[----:B------:R-:W-:Y:S01]  /*3780*/  @P0 FMUL.FTZ R7, R3, 0.5 ;  /* 0x3f00000003070820 */ /* 0x000fe20000410000 */
[----:B------:R-:W-:Y:S02]  /*3790*/  @!P0 MOV R3, R2 ;  /* 0x0000000200038202 */ /* 0x000fe40000000f00 */
[----:B------:R-:W-:-:S04]  /*37a0*/  @P0 FADD.FTZ R6, -R5, -RZ ;  /* 0x800000ff05060221 */ /* 0x000fc80000010100 */
[----:B------:R-:W-:-:S04]  /*37b0*/  @P0 FFMA R6, R5, R6, R4 ;  /* 0x0000000605060223 */ /* 0x000fc80000000004 */
[----:B------:R-:W-:-:S04]  /*37c0*/  @P0 FFMA R6, R6, R7, R5 ;  /* 0x0000000706060223 */ /* 0x000fc80000000005 */
[----:B------:R-:W-:-:S07]  /*37d0*/  @P0 FMUL.FTZ R3, R6, 2.3283064365386962891e-10 ;  /* 0x2f80000006030820 */ /* 0x000fce0000410000 */
.L_x_47:
[----:B------:R-:W-:Y:S01]  /*37e0*/  IMAD.MOV.U32 R5, RZ, RZ, R3 ;  /* 0x000000ffff057224 */ /* 0x000fe200078e0003 */
[----:B------:R-:W-:Y:S01]  /*37f0*/  MOV R2, R8 ;  /* 0x0000000800027202 */ /* 0x000fe20000000f00 */
[----:B------:R-:W-:-:S04]  /*3800*/  IMAD.MOV.U32 R3, RZ, RZ, 0x0 ;  /* 0x00000000ff037424 */ /* 0x000fc800078e00ff */
[----:B------:R-:W-:Y:S05]  /*3810*/  RET.REL.NODEC R2 `(_Z11cuda_knn_ibPfPiPKfS2_PKiS4_) ;  /* 0xffffffc402f87950 */ /* 0x000fea0003c3ffff */
.L_x_48:
[----:B------:R-:W-:-:S00]  /*3820*/  BRA `(.L_x_48) ;  /* 0xfffffffc00fc7947 */ /* 0x000fc0000383ffff */
[----:B------:R-:W-:-:S00]  /*3830*/  NOP ;  /* 0x0000000000007918 */ /* 0x000fc00000000000 */
        /* <DEDUP_REMOVED lines=12> */
.L_x_49:


//--------------------- .nv.shared._Z11cuda_knn_ibPfPiPKfS2_PKiS4_ --------------------------
	.section	.nv.shared._Z11cuda_knn_ibPfPiPKfS2_PKiS4_,"aw",@nobits
	.sectionflags	@""
	.align	4
.nv.shared._Z11cuda_knn_ibPfPiPKfS2_PKiS4_:
	.zero		18368


//--------------------- .nv.shared.reserved.0     --------------------------
	.section	.nv.shared.reserved.0,"aw",@nobits
	.weak		__nv_reservedSMEM_offset_0_alias
	.size		__nv_reservedSMEM_offset_0_alias, 0, 64
	.other		__nv_reservedSMEM_offset_0_alias,@"STO_CUDA_RESERVED_SHARED STV_DEFAULT"
__nv_reservedSMEM_offset_0_alias:
	.zero		0
	.zero		64


//--------------------- .nv.constant0._Z11cuda_knn_ibPfPiPKfS2_PKiS4_ --------------------------
	.section	.nv.constant0._Z11cuda_knn_ibPfPiPKfS2_PKiS4_,"a",@progbits
	.sectionflags	@""
	.align	4
.nv.constant0._Z11cuda_knn_ibPfPiPKfS2_PKiS4_:
	.zero		944


//--------------------- SYMBOLS --------------------------

	.type		.nv.reservedSmem.offset0,@object
	.size		.nv.reservedSmem.offset0,0x4
	.type		.nv.reservedSmem.cap,@object
	.size		.nv.reservedSmem.cap,0x4
